def matmul_kernel(
    a_ptr,
    b_ptr,
    c_ptr,
    M,
    N,
    K,
    stride_am,
    stride_ak,
    stride_bk,
    stride_bn,
    stride_cm,
    stride_cn,
    BLOCK_M: tl.constexpr,
    BLOCK_N: tl.constexpr,
    BLOCK_K: tl.constexpr,
    GROUP_M: tl.constexpr,
):
    pid = tl.program_id(axis=0)
    num_pid_m = tl.cdiv(M, BLOCK_M)
    num_pid_n = tl.cdiv(N, BLOCK_N)
    num_pid_in_group = GROUP_M * num_pid_n
    group_id = pid // num_pid_in_group
    first_pid_m = group_id * GROUP_M
    group_size_m = min(num_pid_m - first_pid_m, GROUP_M)
    pid_m = first_pid_m + ((pid % num_pid_in_group) % group_size_m)
    pid_n = (pid % num_pid_in_group) // group_size_m

    offs_am = (pid_m * BLOCK_M + tl.arange(0, BLOCK_M)) % M
    offs_bn = (pid_n * BLOCK_N + tl.arange(0, BLOCK_N)) % N
    offs_k = tl.arange(0, BLOCK_K)
    a_ptrs = a_ptr + offs_am[:, None] * stride_am + offs_k[None, :] * stride_ak
    b_ptrs = b_ptr + offs_k[:, None] * stride_bk + offs_bn[None, :] * stride_bn

    acc = tl.zeros((BLOCK_M, BLOCK_N), dtype=tl.float32)
    for kk in range(0, tl.cdiv(K, BLOCK_K)):
        a = tl.load(a_ptrs, mask=offs_k[None, :] < K - kk * BLOCK_K, other=0.0)
        b = tl.load(b_ptrs, mask=offs_k[:, None] < K - kk * BLOCK_K, other=0.0)
        acc = tl.dot(a, b, acc)
        a_ptrs += BLOCK_K * stride_ak
        b_ptrs += BLOCK_K * stride_bk

    c = acc.to(c_ptr.dtype.element_ty)
    offs_cm = pid_m * BLOCK_M + tl.arange(0, BLOCK_M)
    offs_cn = pid_n * BLOCK_N + tl.arange(0, BLOCK_N)
    c_ptrs = c_ptr + offs_cm[:, None] * stride_cm + offs_cn[None, :] * stride_cn
    mask = (offs_cm[:, None] < M) & (offs_cn[None, :] < N)
    tl.store(c_ptrs, c, mask=mask)

# config = {"BLOCK_K": 128, "BLOCK_M": 128, "BLOCK_N": 64, "GROUP_M": 8, "arch": "sm_90", "dtype": "bf16", "num_ctas": 4, "num_stages": 3, "num_warps": 4}
# arch = sm_90


// ===== COMPILED SASS (sm_90a) =====

	.target	sm_90a

	.elftype	@"ET_EXEC"


//--------------------- .note.nv.tkinfo           --------------------------
	.section	.note.nv.tkinfo,"",@"SHT_NOTE"
	.sectionflags	@"SHF_NOTE_NV_TKINFO"
	.tkinfo
        /*0018*/ 	.word	0x00000002
        /*0030*/ 	.string	""
        /*0030*/ 	.string	"ptxas"
        /*0030*/ 	.string	"Cuda compilation tools, release 13.0, V13.0.88"
        /*0030*/ 	.string	"Build cuda_13.0.r13.0/compiler.36424714_0"
        /*0030*/ 	.string	"-v  -suppress-debug-info  -lineinfo  -arch sm_90a "



//--------------------- .note.nv.cuinfo           --------------------------
	.section	.note.nv.cuinfo,"",@"SHT_NOTE"
	.sectionflags	@"SHF_NOTE_NV_CUINFO"
        /*0018*/ 	.short	0x0002
        /*001a*/ 	.short	0x005a
        /*001c*/ 	.short	0x0082
	.zero		2


//--------------------- .nv.info                  --------------------------
	.section	.nv.info,"",@"SHT_CUDA_INFO"
	.align	4


	//----- nvinfo : EIATTR_REGCOUNT
	.align		4
        /*0000*/ 	.byte	0x04, 0x2f
        /*0002*/ 	.short	(.L_1 - .L_0)
	.align		4
.L_0:
        /*0004*/ 	.word	index@(matmul_kernel)
        /*0008*/ 	.word	0x000000ff


	//----- nvinfo : EIATTR_FRAME_SIZE
	.align		4
.L_1:
        /*000c*/ 	.byte	0x04, 0x11
        /*000e*/ 	.short	(.L_3 - .L_2)
	.align		4
.L_2:
        /*0010*/ 	.word	index@(matmul_kernel)
        /*0014*/ 	.word	0x00000000


	//----- nvinfo : EIATTR_MIN_STACK_SIZE
	.align		4
.L_3:
        /*0018*/ 	.byte	0x04, 0x12
        /*001a*/ 	.short	(.L_5 - .L_4)
	.align		4
.L_4:
        /*001c*/ 	.word	index@(matmul_kernel)
        /*0020*/ 	.word	0x00000000
.L_5:


//--------------------- .nv.compat                --------------------------
	.section	.nv.compat,"",@"SHT_CUDA_COMPAT_INFO"
	.align	4
        /*0000*/ 	.byte	0x02, 0x09, 0x01, 0x00, 0x02, 0x02, 0x04, 0x00, 0x02, 0x05, 0x05, 0x00, 0x03, 0x07, 0x01, 0x01
        /*0010*/ 	.byte	0x02, 0x03, 0x00, 0x00, 0x02, 0x06, 0x01, 0x00, 0x04, 0x0b, 0x08, 0x00, 0x00, 0x00, 0x00, 0x00
        /*0020*/ 	.byte	0x00, 0x00, 0x00, 0x00


//--------------------- .nv.info.matmul_kernel    --------------------------
	.section	.nv.info.matmul_kernel,"",@"SHT_CUDA_INFO"
	.sectionflags	@""
	.align	4


	//----- nvinfo : EIATTR_CUDA_API_VERSION
	.align		4
        /*0000*/ 	.byte	0x04, 0x37
        /*0002*/ 	.short	(.L_7 - .L_6)
.L_6:
        /*0004*/ 	.word	0x00000082


	//----- nvinfo : EIATTR_KPARAM_INFO
	.align		4
.L_7:
        /*0008*/ 	.byte	0x04, 0x17
        /*000a*/ 	.short	(.L_9 - .L_8)
.L_8:
        /*000c*/ 	.word	0x00000000
        /*0010*/ 	.short	0x000d
        /*0012*/ 	.short	0x0048
        /*0014*/ 	.byte	0x00, 0xf4, 0x21, 0x00


	//----- nvinfo : EIATTR_KPARAM_INFO
	.align		4
.L_9:
        /*0018*/ 	.byte	0x04, 0x17
        /*001a*/ 	.short	(.L_11 - .L_10)
.L_10:
        /*001c*/ 	.word	0x00000000
        /*0020*/ 	.short	0x000c
        /*0022*/ 	.short	0x0040
        /*0024*/ 	.byte	0x00, 0xf4, 0x21, 0x00


	//----- nvinfo : EIATTR_KPARAM_INFO
	.align		4
.L_11:
        /*0028*/ 	.byte	0x04, 0x17
        /*002a*/ 	.short	(.L_13 - .L_12)
.L_12:
        /*002c*/ 	.word	0x00000000
        /*0030*/ 	.short	0x000b
        /*0032*/ 	.short	0x0038
        /*0034*/ 	.byte	0x00, 0xf0, 0x11, 0x00


	//----- nvinfo : EIATTR_KPARAM_INFO
	.align		4
.L_13:
        /*0038*/ 	.byte	0x04, 0x17
        /*003a*/ 	.short	(.L_15 - .L_14)
.L_14:
        /*003c*/ 	.word	0x00000000
        /*0040*/ 	.short	0x000a
        /*0042*/ 	.short	0x0034
        /*0044*/ 	.byte	0x00, 0xf0, 0x11, 0x00


	//----- nvinfo : EIATTR_KPARAM_INFO
	.align		4
.L_15:
        /*0048*/ 	.byte	0x04, 0x17
        /*004a*/ 	.short	(.L_17 - .L_16)
.L_16:
        /*004c*/ 	.word	0x00000000
        /*0050*/ 	.short	0x0009
        /*0052*/ 	.short	0x0030
        /*0054*/ 	.byte	0x00, 0xf0, 0x11, 0x00


	//----- nvinfo : EIATTR_KPARAM_INFO
	.align		4
.L_17:
        /*0058*/ 	.byte	0x04, 0x17
        /*005a*/ 	.short	(.L_19 - .L_18)
.L_18:
        /*005c*/ 	.word	0x00000000
        /*0060*/ 	.short	0x0008
        /*0062*/ 	.short	0x002c
        /*0064*/ 	.byte	0x00, 0xf0, 0x11, 0x00


	//----- nvinfo : EIATTR_KPARAM_INFO
	.align		4
.L_19:
        /*0068*/ 	.byte	0x04, 0x17
        /*006a*/ 	.short	(.L_21 - .L_20)
.L_20:
        /*006c*/ 	.word	0x00000000
        /*0070*/ 	.short	0x0007
        /*0072*/ 	.short	0x0028
        /*0074*/ 	.byte	0x00, 0xf0, 0x11, 0x00


	//----- nvinfo : EIATTR_KPARAM_INFO
	.align		4
.L_21:
        /*0078*/ 	.byte	0x04, 0x17
        /*007a*/ 	.short	(.L_23 - .L_22)
.L_22:
        /*007c*/ 	.word	0x00000000
        /*0080*/ 	.short	0x0006
        /*0082*/ 	.short	0x0024
        /*0084*/ 	.byte	0x00, 0xf0, 0x11, 0x00


	//----- nvinfo : EIATTR_KPARAM_INFO
	.align		4
.L_23:
        /*0088*/ 	.byte	0x04, 0x17
        /*008a*/ 	.short	(.L_25 - .L_24)
.L_24:
        /*008c*/ 	.word	0x00000000
        /*0090*/ 	.short	0x0005
        /*0092*/ 	.short	0x0020
        /*0094*/ 	.byte	0x00, 0xf0, 0x11, 0x00


	//----- nvinfo : EIATTR_KPARAM_INFO
	.align		4
.L_25:
        /*0098*/ 	.byte	0x04, 0x17
        /*009a*/ 	.short	(.L_27 - .L_26)
.L_26:
        /*009c*/ 	.word	0x00000000
        /*00a0*/ 	.short	0x0004
        /*00a2*/ 	.short	0x001c
        /*00a4*/ 	.byte	0x00, 0xf0, 0x11, 0x00


	//----- nvinfo : EIATTR_KPARAM_INFO
	.align		4
.L_27:
        /*00a8*/ 	.byte	0x04, 0x17
        /*00aa*/ 	.short	(.L_29 - .L_28)
.L_28:
        /*00ac*/ 	.word	0x00000000
        /*00b0*/ 	.short	0x0003
        /*00b2*/ 	.short	0x0018
        /*00b4*/ 	.byte	0x00, 0xf0, 0x11, 0x00


	//----- nvinfo : EIATTR_KPARAM_INFO
	.align		4
.L_29:
        /*00b8*/ 	.byte	0x04, 0x17
        /*00ba*/ 	.short	(.L_31 - .L_30)
.L_30:
        /*00bc*/ 	.word	0x00000000
        /*00c0*/ 	.short	0x0002
        /*00c2*/ 	.short	0x0010
        /*00c4*/ 	.byte	0x00, 0xf4, 0x21, 0x00


	//----- nvinfo : EIATTR_KPARAM_INFO
	.align		4
.L_31:
        /*00c8*/ 	.byte	0x04, 0x17
        /*00ca*/ 	.short	(.L_33 - .L_32)
.L_32:
        /*00cc*/ 	.word	0x00000000
        /*00d0*/ 	.short	0x0001
        /*00d2*/ 	.short	0x0008
        /*00d4*/ 	.byte	0x00, 0xf4, 0x21, 0x00


	//----- nvinfo : EIATTR_KPARAM_INFO
	.align		4
.L_33:
        /*00d8*/ 	.byte	0x04, 0x17
        /*00da*/ 	.short	(.L_35 - .L_34)
.L_34:
        /*00dc*/ 	.word	0x00000000
        /*00e0*/ 	.short	0x0000
        /*00e2*/ 	.short	0x0000
        /*00e4*/ 	.byte	0x00, 0xf4, 0x21, 0x00


	//----- nvinfo : EIATTR_EXPLICIT_CLUSTER
	.align		4
.L_35:
        /*00e8*/ 	.byte	0x01, 0x3e
	.zero		2


	//----- nvinfo : EIATTR_CTA_PER_CLUSTER
	.align		4
        /*00ec*/ 	.byte	0x04, 0x3d
        /*00ee*/ 	.short	(.L_37 - .L_36)
.L_36:
        /*00f0*/ 	.word	0x00000004
        /*00f4*/ 	.word	0x00000001
        /*00f8*/ 	.word	0x00000001


	//----- nvinfo : EIATTR_SPARSE_MMA_MASK
	.align		4
.L_37:
        /*00fc*/ 	.byte	0x03, 0x50
        /*00fe*/ 	.short	0x0000


	//----- nvinfo : EIATTR_MAXREG_COUNT
	.align		4
        /*0100*/ 	.byte	0x03, 0x1b
        /*0102*/ 	.short	0x00ff


	//----- nvinfo : EIATTR_NUM_BARRIERS
	.align		4
        /*0104*/ 	.byte	0x02, 0x4c
        /*0106*/ 	.byte	0x01
	.zero		1


	//----- nvinfo : EIATTR_MERCURY_ISA_VERSION
	.align		4
        /*0108*/ 	.byte	0x03, 0x5f
        /*010a*/ 	.short	0x0101


	//----- nvinfo : EIATTR_EXIT_INSTR_OFFSETS
	.align		4
        /*010c*/ 	.byte	0x04, 0x1c
        /*010e*/ 	.short	(.L_39 - .L_38)


	//   ....[0]....
.L_38:
        /*0110*/ 	.word	0x000067b0


	//   ....[1]....
        /*0114*/ 	.word	0x000067e0


	//----- nvinfo : EIATTR_REQNTID
	.align		4
.L_39:
        /*0118*/ 	.byte	0x04, 0x10
        /*011a*/ 	.short	(.L_41 - .L_40)
.L_40:
        /*011c*/ 	.word	0x00000080
        /*0120*/ 	.word	0x00000001
        /*0124*/ 	.word	0x00000001


	//----- nvinfo : EIATTR_CBANK_PARAM_SIZE
	.align		4
.L_41:
        /*0128*/ 	.byte	0x03, 0x19
        /*012a*/ 	.short	0x0050


	//----- nvinfo : EIATTR_PARAM_CBANK
	.align		4
        /*012c*/ 	.byte	0x04, 0x0a
        /*012e*/ 	.short	(.L_43 - .L_42)
	.align		4
.L_42:
        /*0130*/ 	.word	index@(.nv.constant0.matmul_kernel)
        /*0134*/ 	.short	0x0210
        /*0136*/ 	.short	0x0050


	//----- nvinfo : EIATTR_SW_WAR
	.align		4
.L_43:
        /*0138*/ 	.byte	0x04, 0x36
        /*013a*/ 	.short	(.L_45 - .L_44)
.L_44:
        /*013c*/ 	.word	0x00000008
.L_45:


//--------------------- .nv.callgraph             --------------------------
	.section	.nv.callgraph,"",@"SHT_CUDA_CALLGRAPH"
	.align	4
	.sectionentsize	8
	.align		4
        /*0000*/ 	.word	0x00000000
	.align		4
        /*0004*/ 	.word	0xffffffff
	.align		4
        /*0008*/ 	.word	0x00000000
	.align		4
        /*000c*/ 	.word	0xfffffffe
	.align		4
        /*0010*/ 	.word	0x00000000
	.align		4
        /*0014*/ 	.word	0xfffffffd
	.align		4
        /*0018*/ 	.word	0x00000000
	.align		4
        /*001c*/ 	.word	0xfffffffc


//--------------------- .text.matmul_kernel       --------------------------
	.section	.text.matmul_kernel,"ax",@progbits
	.align	128
        .global         matmul_kernel
        .type           matmul_kernel,@function
        .size           matmul_kernel,(.L_x_3 - matmul_kernel)
        .other          matmul_kernel,@"STO_CUDA_ENTRY STV_DEFAULT"
matmul_kernel:
.text.matmul_kernel:
[----:B------:R-:W-:Y:S08]  /*0000*/  LDC R1, c[0x0][0x28] ;  /* 0x00000a00ff017b82 */ /* 0x000ff00000000800 */
[----:B------:R-:W0:Y:S01]  /*0010*/  LDC.64 R36, c[0x0][0x228] ;  /* 0x00008a00ff247b82 */ /* 0x000e220000000a00 */
[----:B------:R-:W-:Y:S01]  /*0020*/  UMOV UR13, 0x400 ;  /* 0x00000400000d7882 */ /* 0x000fe20000000000 */
[----:B------:R-:W-:Y:S01]  /*0030*/  ULDC.64 UR40, c[0x0][0x208] ;  /* 0x0000820000287ab9 */ /* 0x000fe20000000a00 */
[----:B------:R-:W-:-:S02]  /*0040*/  CS2R R24, SRZ ;  /* 0x0000000000187805 */ /* 0x000fc4000001ff00 */
[----:B------:R-:W-:Y:S02]  /*0050*/  CS2R R26, SRZ ;  /* 0x00000000001a7805 */ /* 0x000fe4000001ff00 */
[----:B------:R-:W-:Y:S02]  /*0060*/  CS2R R32, SRZ ;  /* 0x0000000000207805 */ /* 0x000fe4000001ff00 */
[----:B------:R-:W-:Y:S01]  /*0070*/  CS2R R34, SRZ ;  /* 0x0000000000227805 */ /* 0x000fe2000001ff00 */
[----:B------:R-:W1:Y:S08]  /*0080*/  S2UR UR4, SR_CTAID.X ;  /* 0x00000000000479c3 */ /* 0x000e700000002500 */
[----:B------:R-:W2:Y:S01]  /*0090*/  S2UR UR12, SR_CgaCtaId ;  /* 0x00000000000c79c3 */ /* 0x000ea20000008800 */
[----:B0-----:R-:W-:-:S07]  /*00a0*/  VIADD R0, R37, 0x3f ;  /* 0x0000003f25007836 */ /* 0x001fce0000000000 */
[----:B------:R-:W0:Y:S01]  /*00b0*/  LDC R16, c[0x0][0x230] ;  /* 0x00008c00ff107b82 */ /* 0x000e220000000800 */
[----:B------:R-:W-:Y:S02]  /*00c0*/  SHF.R.S32.HI R3, RZ, 0x1f, R0 ;  /* 0x0000001fff037819 */ /* 0x000fe40000011400 */
[----:B-1----:R-:W-:Y:S01]  /*00d0*/  I2FP.F32.U32 R5, UR4 ;  /* 0x0000000400057c45 */ /* 0x002fe20008201000 */
[----:B------:R-:W-:Y:S01]  /*00e0*/  ULDC UR4, c[0x0][0x150] ;  /* 0x0000540000047ab9 */ /* 0x000fe20000000800 */
[----:B------:R-:W-:-:S03]  /*00f0*/  LEA.HI R3, R3, R0, RZ, 0x6 ;  /* 0x0000000003037211 */ /* 0x000fc600078f30ff */
[----:B------:R-:W-:Y:S01]  /*0100*/  FMUL R5, R5, UR4 ;  /* 0x0000000405057c20 */ /* 0x000fe20008400000 */
[----:B------:R-:W-:Y:S01]  /*0110*/  SHF.R.S32.HI R3, RZ, 0x6, R3 ;  /* 0x00000006ff037819 */ /* 0x000fe20000011403 */
[----:B--2---:R-:W-:-:S04]  /*0120*/  ULEA UR13, UR12, UR13, 0x18 ;  /* 0x0000000d0c0d7291 */ /* 0x004fc8000f8ec03f */
[----:B------:R-:W-:Y:S01]  /*0130*/  IMAD.SHL.U32 R4, R3, 0x8, RZ ;  /* 0x0000000803047824 */ /* 0x000fe200078e00ff */
[----:B------:R-:W1:Y:S04]  /*0140*/  F2I.U32.TRUNC.NTZ R5, R5 ;  /* 0x0000000500057305 */ /* 0x000e68000020f000 */
[----:B------:R-:W-:Y:S02]  /*0150*/  IABS R7, R4 ;  /* 0x0000000400077213 */ /* 0x000fe40000000000 */
[----:B0-----:R-:W-:Y:S02]  /*0160*/  IADD3 R16, R16, 0x7f, RZ ;  /* 0x0000007f10107810 */ /* 0x001fe40007ffe0ff */
[----:B------:R-:W0:Y:S01]  /*0170*/  I2F.RP R0, R7 ;  /* 0x0000000700007306 */ /* 0x000e220000209400 */
[----:B-1----:R-:W-:-:S07]  /*0180*/  IABS R11, R5 ;  /* 0x00000005000b7213 */ /* 0x002fce0000000000 */
[----:B0-----:R-:W0:Y:S02]  /*0190*/  MUFU.RCP R0, R0 ;  /* 0x0000000000007308 */ /* 0x001e240000001000 */
[----:B0-----:R-:W-:Y:S01]  /*01a0*/  VIADD R2, R0, 0xffffffe ;  /* 0x0ffffffe00027836 */ /* 0x001fe20000000000 */
[----:B------:R-:W-:-:S05]  /*01b0*/  IABS R0, R4 ;  /* 0x0000000400007213 */ /* 0x000fca0000000000 */
[----:B------:R0:W1:Y:S01]  /*01c0*/  F2I.FTZ.U32.TRUNC.NTZ R3, R2 ;  /* 0x0000000200037305 */ /* 0x000062000021f000 */
[----:B------:R-:W-:Y:S02]  /*01d0*/  IMAD.MOV R0, RZ, RZ, -R0 ;  /* 0x000000ffff007224 */ /* 0x000fe400078e0a00 */
[----:B0-----:R-:W-:Y:S02]  /*01e0*/  IMAD.MOV.U32 R2, RZ, RZ, RZ ;  /* 0x000000ffff027224 */ /* 0x001fe400078e00ff */
[----:B-1----:R-:W-:-:S04]  /*01f0*/  IMAD.MOV R6, RZ, RZ, -R3 ;  /* 0x000000ffff067224 */ /* 0x002fc800078e0a03 */
[----:B------:R-:W-:-:S04]  /*0200*/  IMAD R9, R6, R7, RZ ;  /* 0x0000000706097224 */ /* 0x000fc800078e02ff */
[----:B------:R-:W-:-:S06]  /*0210*/  IMAD.HI.U32 R2, R3, R9, R2 ;  /* 0x0000000903027227 */ /* 0x000fcc00078e0002 */
[----:B------:R-:W-:-:S04]  /*0220*/  IMAD.HI.U32 R2, R2, R11, RZ ;  /* 0x0000000b02027227 */ /* 0x000fc800078e00ff */
[----:B------:R-:W-:-:S05]  /*0230*/  IMAD R0, R2, R0, R11 ;  /* 0x0000000002007224 */ /* 0x000fca00078e020b */
[----:B------:R-:W-:-:S13]  /*0240*/  ISETP.GT.U32.AND P1, PT, R7, R0, PT ;  /* 0x000000000700720c */ /* 0x000fda0003f24070 */
[----:B------:R-:W-:Y:S02]  /*0250*/  @!P1 IMAD.IADD R0, R0, 0x1, -R7 ;  /* 0x0000000100009824 */ /* 0x000fe400078e0a07 */
[----:B------:R-:W-:Y:S01]  /*0260*/  @!P1 VIADD R2, R2, 0x1 ;  /* 0x0000000102029836 */ /* 0x000fe20000000000 */
[----:B------:R-:W-:Y:S02]  /*0270*/  ISETP.NE.AND P1, PT, R4, RZ, PT ;  /* 0x000000ff0400720c */ /* 0x000fe40003f25270 */
[----:B------:R-:W-:Y:S02]  /*0280*/  ISETP.GE.U32.AND P0, PT, R0, R7, PT ;  /* 0x000000070000720c */ /* 0x000fe40003f06070 */
[----:B------:R-:W-:-:S04]  /*0290*/  LOP3.LUT R0, R5, R4, RZ, 0x3c, !PT ;  /* 0x0000000405007212 */ /* 0x000fc800078e3cff */
[----:B------:R-:W-:Y:S01]  /*02a0*/  ISETP.GE.AND P2, PT, R0, RZ, PT ;  /* 0x000000ff0000720c */ /* 0x000fe20003f46270 */
[----:B------:R-:W-:-:S05]  /*02b0*/  VIADD R0, R36, 0x7f ;  /* 0x0000007f24007836 */ /* 0x000fca0000000000 */
[----:B------:R-:W-:Y:S01]  /*02c0*/  SHF.R.S32.HI R3, RZ, 0x1f, R0 ;  /* 0x0000001fff037819 */ /* 0x000fe20000011400 */
[----:B------:R-:W-:-:S03]  /*02d0*/  @P0 VIADD R2, R2, 0x1 ;  /* 0x0000000102020836 */ /* 0x000fc60000000000 */
[----:B------:R-:W-:-:S03]  /*02e0*/  LEA.HI R3, R3, R0, RZ, 0x7 ;  /* 0x0000000003037211 */ /* 0x000fc600078f38ff */
[----:B------:R-:W-:Y:S01]  /*02f0*/  @!P2 IMAD.MOV R2, RZ, RZ, -R2 ;  /* 0x000000ffff02a224 */ /* 0x000fe200078e0a02 */
[----:B------:R-:W-:-:S05]  /*0300*/  @!P1 LOP3.LUT R2, RZ, R4, RZ, 0x33, !PT ;  /* 0x00000004ff029212 */ /* 0x000fca00078e33ff */
[----:B------:R-:W-:Y:S02]  /*0310*/  IMAD.SHL.U32 R6, R2, 0x8, RZ ;  /* 0x0000000802067824 */ /* 0x000fe400078e00ff */
[----:B------:R-:W-:-:S03]  /*0320*/  IMAD.MOV R2, RZ, RZ, -R2 ;  /* 0x000000ffff027224 */ /* 0x000fc600078e0a02 */
[----:B------:R-:W-:Y:S01]  /*0330*/  LEA.HI.SX32 R3, R3, -R6, 0x19 ;  /* 0x8000000603037211 */ /* 0x000fe200078fcaff */
[----:B------:R-:W-:-:S03]  /*0340*/  IMAD R11, R4, R2, R5 ;  /* 0x00000002040b7224 */ /* 0x000fc600078e0205 */
[----:B------:R-:W-:-:S04]  /*0350*/  VIMNMX R8, R3, 0x8, PT ;  /* 0x0000000803087848 */ /* 0x000fc80003fe0100 */
[-C--:B------:R-:W-:Y:S02]  /*0360*/  IABS R7, R8.reuse ;  /* 0x0000000800077213 */ /* 0x080fe40000000000 */
[----:B------:R-:W-:Y:S02]  /*0370*/  IABS R4, R8 ;  /* 0x0000000800047213 */ /* 0x000fe40000000000 */
[----:B------:R-:W0:Y:S01]  /*0380*/  I2F.RP R0, R7 ;  /* 0x0000000700007306 */ /* 0x000e220000209400 */
[C---:B------:R-:W-:Y:S02]  /*0390*/  R2UR UR4, R8.reuse ;  /* 0x00000000080472ca */ /* 0x040fe400000e0000 */
[----:B------:R-:W-:-:S11]  /*03a0*/  R2UR UR5, R8 ;  /* 0x00000000080572ca */ /* 0x000fd600000e0000 */
[----:B------:R-:W-:Y:S01]  /*03b0*/  UISETP.NE.AND UP0, UPT, UR4, URZ, UPT ;  /* 0x0000003f0400728c */ /* 0x000fe2000bf05270 */
[----:B0-----:R-:W0:Y:S01]  /*03c0*/  MUFU.RCP R0, R0 ;  /* 0x0000000000007308 */ /* 0x001e220000001000 */
[----:B------:R-:W-:Y:S01]  /*03d0*/  USHF.L.U32 UR4, UR12, 0x5, URZ ;  /* 0x000000050c047899 */ /* 0x000fe2000800063f */
[----:B0-----:R-:W-:Y:S02]  /*03e0*/  VIADD R3, R0, 0xffffffe ;  /* 0x0ffffffe00037836 */ /* 0x001fe40000000000 */
[----:B------:R-:W-:-:S03]  /*03f0*/  IMAD.MOV R0, RZ, RZ, -R4 ;  /* 0x000000ffff007224 */ /* 0x000fc600078e0a04 */
[----:B------:R-:W-:Y:S01]  /*0400*/  IMAD.U32 R4, RZ, RZ, UR4 ;  /* 0x00000004ff047e24 */ /* 0x000fe2000f8e00ff */
[----:B------:R-:W0:Y:S02]  /*0410*/  F2I.FTZ.U32.TRUNC.NTZ R3, R3 ;  /* 0x0000000300037305 */ /* 0x000e24000021f000 */
[----:B0-----:R-:W-:-:S04]  /*0420*/  IMAD.MOV R9, RZ, RZ, -R3 ;  /* 0x000000ffff097224 */ /* 0x001fc800078e0a03 */
[----:B------:R-:W-:Y:S01]  /*0430*/  IMAD.MOV.U32 R2, RZ, RZ, R9 ;  /* 0x000000ffff027224 */ /* 0x000fe200078e0009 */
[----:B------:R-:W-:-:S03]  /*0440*/  IABS R9, R11 ;  /* 0x0000000b00097213 */ /* 0x000fc60000000000 */
[----:B------:R-:W-:Y:S02]  /*0450*/  IMAD R5, R2, R7, RZ ;  /* 0x0000000702057224 */ /* 0x000fe400078e02ff */
[----:B------:R-:W-:-:S04]  /*0460*/  IMAD.MOV.U32 R2, RZ, RZ, RZ ;  /* 0x000000ffff027224 */ /* 0x000fc800078e00ff */
[----:B------:R-:W-:-:S06]  /*0470*/  IMAD.HI.U32 R2, R3, R5, R2 ;  /* 0x0000000503027227 */ /* 0x000fcc00078e0002 */
[----:B------:R-:W-:-:S04]  /*0480*/  IMAD.HI.U32 R2, R2, R9, RZ ;  /* 0x0000000902027227 */ /* 0x000fc800078e00ff */
[----:B------:R-:W-:-:S05]  /*0490*/  IMAD R0, R2, R0, R9 ;  /* 0x0000000002007224 */ /* 0x000fca00078e0209 */
[----:B------:R-:W-:-:S13]  /*04a0*/  ISETP.GT.U32.AND P1, PT, R7, R0, PT ;  /* 0x000000000700720c */ /* 0x000fda0003f24070 */
[----:B------:R-:W-:Y:S02]  /*04b0*/  @!P1 IMAD.IADD R0, R0, 0x1, -R7 ;  /* 0x0000000100009824 */ /* 0x000fe400078e0a07 */
[----:B------:R-:W-:-:S03]  /*04c0*/  @!P1 VIADD R2, R2, 0x1 ;  /* 0x0000000102029836 */ /* 0x000fc60000000000 */
[----:B------:R-:W-:Y:S02]  /*04d0*/  ISETP.GE.U32.AND P0, PT, R0, R7, PT ;  /* 0x000000070000720c */ /* 0x000fe40003f06070 */
[----:B------:R-:W-:-:S04]  /*04e0*/  LOP3.LUT R0, R11, R8, RZ, 0x3c, !PT ;  /* 0x000000080b007212 */ /* 0x000fc800078e3cff */
[----:B------:R-:W-:Y:S02]  /*04f0*/  ISETP.GE.AND P2, PT, R0, RZ, PT ;  /* 0x000000ff0000720c */ /* 0x000fe40003f46270 */
[----:B------:R-:W0:Y:S05]  /*0500*/  S2R R0, SR_TID.X ;  /* 0x0000000000007919 */ /* 0x000e2a0000002100 */
[----:B------:R-:W-:Y:S01]  /*0510*/  @P0 VIADD R2, R2, 0x1 ;  /* 0x0000000102020836 */ /* 0x000fe20000000000 */
[----:B------:R-:W-:-:S05]  /*0520*/  ISETP.GE.AND P0, PT, R16, 0x80, PT ;  /* 0x000000801000780c */ /* 0x000fca0003f06270 */
[----:B------:R-:W-:-:S05]  /*0530*/  @!P2 IMAD.MOV R2, RZ, RZ, -R2 ;  /* 0x000000ffff02a224 */ /* 0x000fca00078e0a02 */
[----:B------:R-:W-:-:S09]  /*0540*/  R2UR UR14, R2 ;  /* 0x00000000020e72ca */ /* 0x000fd200000e0000 */
[----:B------:R-:W-:-:S04]  /*0550*/  @!UP0 ULOP3.LUT UR14, URZ, UR5, URZ, 0x33, !UPT ;  /* 0x000000053f0e8292 */ /* 0x000fc8000f8e333f */
[----:B------:R-:W-:Y:S02]  /*0560*/  UIADD3 UR5, -UR14, URZ, URZ ;  /* 0x0000003f0e057290 */ /* 0x000fe4000fffe13f */
[----:B------:R-:W-:Y:S01]  /*0570*/  USHF.L.U32 UR14, UR14, 0x6, URZ ;  /* 0x000000060e0e7899 */ /* 0x000fe2000800063f */
[----:B0-----:R-:W-:-:S03]  /*0580*/  LOP3.LUT R3, R0, 0x3f, RZ, 0xc0, !PT ;  /* 0x0000003f00037812 */ /* 0x001fc600078ec0ff */
[----:B------:R-:W-:Y:S01]  /*0590*/  IMAD R2, R8, UR5, R11 ;  /* 0x0000000508027c24 */ /* 0x000fe2000f8e020b */
[----:B------:R-:W-:-:S03]  /*05a0*/  LOP3.LUT R3, R3, 0x40, R4, 0xf8, !PT ;  /* 0x0000004003037812 */ /* 0x000fc600078ef804 */
[----:B------:R-:W-:-:S04]  /*05b0*/  IMAD.IADD R2, R6, 0x1, R2 ;  /* 0x0000000106027824 */ /* 0x000fc800078e0202 */
[----:B------:R-:W-:Y:S01]  /*05c0*/  IMAD R2, R2, 0x80, R3 ;  /* 0x0000008002027824 */ /* 0x000fe200078e0203 */
[----:B------:R-:W-:-:S04]  /*05d0*/  SHF.R.U32.HI R3, RZ, 0x6, R0 ;  /* 0x00000006ff037819 */ /* 0x000fc80000011600 */
[----:B------:R-:W-:Y:S01]  /*05e0*/  SGXT.U32 R3, R3, 0x1 ;  /* 0x000000010303781a */ /* 0x000fe20000000000 */
[----:B------:R-:W-:Y:S06]  /*05f0*/  @!P0 BRA `(.L_x_0) ;  /* 0x0000005800588947 */ /* 0x000fec0003800000 */
[----:B------:R-:W-:Y:S01]  /*0600*/  IABS R43, R36 ;  /* 0x00000024002b7213 */ /* 0x000fe20000000000 */
[----:B------:R-:W-:Y:S01]  /*0610*/  ULOP3.LUT UR4, UR14, 0x20, UR4, 0xf8, !UPT ;  /* 0x000000200e047892 */ /* 0x000fe2000f8ef804 */
[----:B------:R-:W-:Y:S01]  /*0620*/  IABS R44, R37 ;  /* 0x00000025002c7213 */ /* 0x000fe20000000000 */
[----:B------:R-:W0:Y:S01]  /*0630*/  LDC R227, c[0x0][0x238] ;  /* 0x00008e00ffe37b82 */ /* 0x000e220000000800 */
[----:B------:R-:W1:Y:S01]  /*0640*/  I2F.RP R8, R43 ;  /* 0x0000002b00087306 */ /* 0x000e620000209400 */
[----:B------:R-:W-:Y:S01]  /*0650*/  ULOP3.LUT UR6, UR4, 0x1e, URZ, 0xfc, !UPT ;  /* 0x0000001e04067892 */ /* 0x000fe2000f8efc3f */
[C---:B------:R-:W-:Y:S01]  /*0660*/  LOP3.LUT R181, R3.reuse, 0x60, RZ, 0xfc, !PT ;  /* 0x0000006003b57812 */ /* 0x040fe200078efcff */
[----:B------:R-:W-:Y:S01]  /*0670*/  ULOP3.LUT UR5, UR4, 0x1f, URZ, 0xfc, !UPT ;  /* 0x0000001f04057892 */ /* 0x000fe2000f8efc3f */
[C---:B------:R-:W-:Y:S01]  /*0680*/  LOP3.LUT R180, R3.reuse, 0x62, RZ, 0xfc, !PT ;  /* 0x0000006203b47812 */ /* 0x040fe200078efcff */
[----:B------:R-:W-:Y:S01]  /*0690*/  ULOP3.LUT UR7, UR4, 0x1d, URZ, 0xfc, !UPT ;  /* 0x0000001d04077892 */ /* 0x000fe2000f8efc3f */
[C---:B------:R-:W-:Y:S01]  /*06a0*/  LOP3.LUT R184, R3.reuse, 0x58, RZ, 0xfc, !PT ;  /* 0x0000005803b87812 */ /* 0x040fe200078efcff */
[----:B------:R-:W-:Y:S01]  /*06b0*/  ULOP3.LUT UR8, UR4, 0x1c, URZ, 0xfc, !UPT ;  /* 0x0000001c04087892 */ /* 0x000fe2000f8efc3f */
[----:B------:R-:W2:Y:S01]  /*06c0*/  I2F.RP R9, R44 ;  /* 0x0000002c00097306 */ /* 0x000ea20000209400 */
[----:B------:R-:W-:Y:S01]  /*06d0*/  ULOP3.LUT UR10, UR4, 0x1a, URZ, 0xfc, !UPT ;  /* 0x0000001a040a7892 */ /* 0x000fe2000f8efc3f */
[C---:B------:R-:W-:Y:S01]  /*06e0*/  LOP3.LUT R183, R3.reuse, 0x5a, RZ, 0xfc, !PT ;  /* 0x0000005a03b77812 */ /* 0x040fe200078efcff */
[----:B------:R-:W-:Y:S01]  /*06f0*/  ULOP3.LUT UR9, UR4, 0x1b, URZ, 0xfc, !UPT ;  /* 0x0000001b04097892 */ /* 0x000fe2000f8efc3f */
[C---:B------:R-:W-:Y:S01]  /*0700*/  LOP3.LUT R182, R3.reuse, 0x5c, RZ, 0xfc, !PT ;  /* 0x0000005c03b67812 */ /* 0x040fe200078efcff */
[----:B------:R-:W-:Y:S01]  /*0710*/  ULOP3.LUT UR11, UR4, 0x19, URZ, 0xfc, !UPT ;  /* 0x00000019040b7892 */ /* 0x000fe2000f8efc3f */
[C---:B------:R-:W-:Y:S01]  /*0720*/  LOP3.LUT R187, R3.reuse, 0x52, RZ, 0xfc, !PT ;  /* 0x0000005203bb7812 */ /* 0x040fe200078efcff */
[----:B------:R-:W-:Y:S01]  /*0730*/  IMAD.U32 R12, RZ, RZ, UR10 ;  /* 0x0000000aff0c7e24 */ /* 0x000fe2000f8e00ff */
[----:B-1----:R-:W1:Y:S01]  /*0740*/  MUFU.RCP R8, R8 ;  /* 0x0000000800087308 */ /* 0x002e620000001000 */
[----:B------:R-:W-:Y:S01]  /*0750*/  ULOP3.LUT UR15, UR4, 0x18, URZ, 0xfc, !UPT ;  /* 0x00000018040f7892 */ /* 0x000fe2000f8efc3f */
[C---:B------:R-:W-:Y:S01]  /*0760*/  LOP3.LUT R186, R3.reuse, 0x54, RZ, 0xfc, !PT ;  /* 0x0000005403ba7812 */ /* 0x040fe200078efcff */
[----:B------:R-:W-:Y:S01]  /*0770*/  ULOP3.LUT UR16, UR4, 0x17, URZ, 0xfc, !UPT ;  /* 0x0000001704107892 */ /* 0x000fe2000f8efc3f */
[----:B------:R-:W-:Y:S01]  /*0780*/  IABS R12, R12 ;  /* 0x0000000c000c7213 */ /* 0x000fe20000000000 */
[----:B------:R-:W-:Y:S01]  /*0790*/  ULOP3.LUT UR17, UR4, 0x16, URZ, 0xfc, !UPT ;  /* 0x0000001604117892 */ /* 0x000fe2000f8efc3f */
[C---:B------:R-:W-:Y:S01]  /*07a0*/  LOP3.LUT R185, R3.reuse, 0x56, RZ, 0xfc, !PT ;  /* 0x0000005603b97812 */ /* 0x040fe200078efcff */
[----:B------:R-:W-:Y:S01]  /*07b0*/  ULOP3.LUT UR18, UR4, 0x15, URZ, 0xfc, !UPT ;  /* 0x0000001504127892 */ /* 0x000fe2000f8efc3f */
[----:B--2---:R-:W2:Y:S01]  /*07c0*/  MUFU.RCP R9, R9 ;  /* 0x0000000900097308 */ /* 0x004ea20000001000 */
[----:B------:R-:W-:Y:S01]  /*07d0*/  IMAD.U32 R18, RZ, RZ, UR16 ;  /* 0x00000010ff127e24 */ /* 0x000fe2000f8e00ff */
[----:B------:R-:W-:Y:S01]  /*07e0*/  ULOP3.LUT UR19, UR4, 0x14, URZ, 0xfc, !UPT ;  /* 0x0000001404137892 */ /* 0x000fe2000f8efc3f */
[C---:B------:R-:W-:Y:S01]  /*07f0*/  LOP3.LUT R190, R3.reuse, 0x4a, RZ, 0xfc, !PT ;  /* 0x0000004a03be7812 */ /* 0x040fe200078efcff */
[----:B------:R-:W-:Y:S01]  /*0800*/  ULOP3.LUT UR20, UR4, 0x13, URZ, 0xfc, !UPT ;  /* 0x0000001304147892 */ /* 0x000fe2000f8efc3f */
[C---:B------:R-:W-:Y:S01]  /*0810*/  LOP3.LUT R189, R3.reuse, 0x4c, RZ, 0xfc, !PT ;  /* 0x0000004c03bd7812 */ /* 0x040fe200078efcff */
[----:B------:R-:W-:Y:S01]  /*0820*/  ULOP3.LUT UR21, UR4, 0x12, URZ, 0xfc, !UPT ;  /* 0x0000001204157892 */ /* 0x000fe2000f8efc3f */
[----:B------:R-:W-:Y:S01]  /*0830*/  LOP3.LUT R188, R3, 0x50, RZ, 0xfc, !PT ;  /* 0x0000005003bc7812 */ /* 0x000fe200078efcff */
[----:B------:R-:W-:Y:S01]  /*0840*/  IMAD.U32 R20, RZ, RZ, UR19 ;  /* 0x00000013ff147e24 */ /* 0x000fe2000f8e00ff */
[----:B------:R-:W-:Y:S01]  /*0850*/  ULOP3.LUT UR22, UR4, 0x11, URZ, 0xfc, !UPT ;  /* 0x0000001104167892 */ /* 0x000fe2000f8efc3f */
[----:B-1----:R-:W-:Y:S01]  /*0860*/  VIADD R4, R8, 0xffffffe ;  /* 0x0ffffffe08047836 */ /* 0x002fe20000000000 */
[----:B------:R-:W-:Y:S01]  /*0870*/  IABS R8, R2 ;  /* 0x0000000200087213 */ /* 0x000fe20000000000 */
[----:B------:R-:W-:Y:S01]  /*0880*/  ULOP3.LUT UR23, UR4, 0x10, URZ, 0xfc, !UPT ;  /* 0x0000001004177892 */ /* 0x000fe2000f8efc3f */
[----:B------:R-:W-:Y:S01]  /*0890*/  IABS R23, R20 ;  /* 0x0000001400177213 */ /* 0x000fe20000000000 */
[----:B------:R1:W3:Y:S01]  /*08a0*/  F2I.FTZ.U32.TRUNC.NTZ R5, R4 ;  /* 0x0000000400057305 */ /* 0x0002e2000021f000 */
[----:B------:R-:W-:Y:S01]  /*08b0*/  IMAD.U32 R20, RZ, RZ, UR21 ;  /* 0x00000015ff147e24 */ /* 0x000fe2000f8e00ff */
[----:B------:R-:W-:Y:S01]  /*08c0*/  ULOP3.LUT UR25, UR4, 0xe, URZ, 0xfc, !UPT ;  /* 0x0000000e04197892 */ /* 0x000fe2000f8efc3f */
[----:B--2---:R-:W-:Y:S01]  /*08d0*/  VIADD R6, R9, 0xffffffe ;  /* 0x0ffffffe09067836 */ /* 0x004fe20000000000 */
[----:B------:R-:W-:Y:S01]  /*08e0*/  ULOP3.LUT UR24, UR4, 0xf, URZ, 0xfc, !UPT ;  /* 0x0000000f04187892 */ /* 0x000fe2000f8efc3f */
[----:B------:R-:W-:Y:S01]  /*08f0*/  IMAD.U32 R22, RZ, RZ, UR22 ;  /* 0x00000016ff167e24 */ /* 0x000fe2000f8e00ff */
[----:B------:R-:W-:Y:S01]  /*0900*/  IABS R20, R20 ;  /* 0x0000001400147213 */ /* 0x000fe20000000000 */
[----:B------:R-:W-:Y:S01]  /*0910*/  ULOP3.LUT UR26, UR4, 0xd, URZ, 0xfc, !UPT ;  /* 0x0000000d041a7892 */ /* 0x000fe2000f8efc3f */
[----:B------:R2:W4:Y:S01]  /*0920*/  F2I.FTZ.U32.TRUNC.NTZ R7, R6 ;  /* 0x0000000600077305 */ /* 0x000522000021f000 */
[----:B-1----:R-:W-:Y:S01]  /*0930*/  IMAD.MOV.U32 R4, RZ, RZ, RZ ;  /* 0x000000ffff047224 */ /* 0x002fe200078e00ff */
[----:B------:R-:W-:Y:S01]  /*0940*/  IABS R27, R22 ;  /* 0x00000016001b7213 */ /* 0x000fe20000000000 */
[----:B------:R-:W-:Y:S01]  /*0950*/  IMAD.U32 R24, RZ, RZ, UR24 ;  /* 0x00000018ff187e24 */ /* 0x000fe2000f8e00ff */
[----:B------:R-:W-:Y:S01]  /*0960*/  ULOP3.LUT UR27, UR4, 0xc, URZ, 0xfc, !UPT ;  /* 0x0000000c041b7892 */ /* 0x000fe2000f8efc3f */
[----:B------:R-:W-:Y:S01]  /*0970*/  IMAD.U32 R26, RZ, RZ, UR26 ;  /* 0x0000001aff1a7e24 */ /* 0x000fe2000f8e00ff */
[----:B------:R-:W-:Y:S01]  /*0980*/  ULOP3.LUT UR28, UR4, 0xb, URZ, 0xfc, !UPT ;  /* 0x0000000b041c7892 */ /* 0x000fe2000f8efc3f */
[----:B---3--:R-:W-:Y:S01]  /*0990*/  IMAD.MOV R10, RZ, RZ, -R5 ;  /* 0x000000ffff0a7224 */ /* 0x008fe200078e0a05 */
[----:B------:R-:W-:Y:S01]  /*09a0*/  ULOP3.LUT UR29, UR4, 0xa, URZ, 0xfc, !UPT ;  /* 0x0000000a041d7892 */ /* 0x000fe2000f8efc3f */
[----:B--2---:R-:W-:Y:S01]  /*09b0*/  IMAD.MOV.U32 R6, RZ, RZ, RZ ;  /* 0x000000ffff067224 */ /* 0x004fe200078e00ff */
[----:B------:R-:W-:Y:S01]  /*09c0*/  IABS R31, R26 ;  /* 0x0000001a001f7213 */ /* 0x000fe20000000000 */
[----:B------:R-:W-:Y:S01]  /*09d0*/  IMAD R11, R10, R43, RZ ;  /* 0x0000002b0a0b7224 */ /* 0x000fe200078e02ff */
[----:B------:R-:W-:Y:S01]  /*09e0*/  ULOP3.LUT UR30, UR4, 0x9, URZ, 0xfc, !UPT ;  /* 0x00000009041e7892 */ /* 0x000fe2000f8efc3f */
[----:B------:R-:W-:Y:S01]  /*09f0*/  IMAD.U32 R10, RZ, RZ, UR8 ;  /* 0x00000008ff0a7e24 */ /* 0x000fe2000f8e00ff */
[----:B------:R-:W-:Y:S01]  /*0a00*/  ULOP3.LUT UR31, UR4, 0x8, URZ, 0xfc, !UPT ;  /* 0x00000008041f7892 */ /* 0x000fe2000f8efc3f */
[----:B----4-:R-:W-:Y:S01]  /*0a10*/  IMAD.MOV R9, RZ, RZ, -R7 ;  /* 0x000000ffff097224 */ /* 0x010fe200078e0a07 */
[----:B------:R-:W-:Y:S01]  /*0a20*/  ULOP3.LUT UR32, UR4, 0x7, URZ, 0xfc, !UPT ;  /* 0x0000000704207892 */ /* 0x000fe2000f8efc3f */
[----:B------:R-:W-:Y:S01]  /*0a30*/  IMAD.HI.U32 R4, R5, R11, R4 ;  /* 0x0000000b05047227 */ /* 0x000fe200078e0004 */
[----:B------:R-:W-:Y:S01]  /*0a40*/  IABS R15, R10 ;  /* 0x0000000a000f7213 */ /* 0x000fe20000000000 */
[----:B------:R-:W-:Y:S01]  /*0a50*/  ULOP3.LUT UR33, UR4, 0x6, URZ, 0xfc, !UPT ;  /* 0x0000000604217892 */ /* 0x000fe2000f8efc3f */
[----:B------:R-:W-:Y:S01]  /*0a60*/  LOP3.LUT R193, R3, 0x44, RZ, 0xfc, !PT ;  /* 0x0000004403c17812 */ /* 0x000fe200078efcff */
[----:B------:R-:W-:Y:S01]  /*0a70*/  IMAD R5, R9, R44, RZ ;  /* 0x0000002c09057224 */ /* 0x000fe200078e02ff */
[----:B------:R-:W-:Y:S01]  /*0a80*/  ULOP3.LUT UR34, UR4, 0x5, URZ, 0xfc, !UPT ;  /* 0x0000000504227892 */ /* 0x000fe2000f8efc3f */
[----:B------:R-:W-:Y:S01]  /*0a90*/  IMAD.U32 R9, RZ, RZ, UR5 ;  /* 0x00000005ff097e24 */ /* 0x000fe2000f8e00ff */
[----:B------:R-:W-:Y:S01]  /*0aa0*/  ULOP3.LUT UR35, UR4, 0x4, URZ, 0xfc, !UPT ;  /* 0x0000000404237892 */ /* 0x000fe2000f8efc3f */
[----:B------:R-:W-:Y:S01]  /*0ab0*/  IMAD.HI.U32 R6, R7, R5, R6 ;  /* 0x0000000507067227 */ /* 0x000fe200078e0006 */
[----:B------:R-:W-:Y:S01]  /*0ac0*/  ULOP3.LUT UR37, UR4, 0x2, URZ, 0xfc, !UPT ;  /* 0x0000000204257892 */ /* 0x000fe2000f8efc3f */
[C---:B------:R-:W-:Y:S01]  /*0ad0*/  LOP3.LUT R192, R3.reuse, 0x46, RZ, 0xfc, !PT ;  /* 0x0000004603c07812 */ /* 0x040fe200078efcff */
[----:B------:R-:W-:Y:S01]  /*0ae0*/  ULOP3.LUT UR36, UR4, 0x3, URZ, 0xfc, !UPT ;  /* 0x0000000304247892 */ /* 0x000fe2000f8efc3f */
[----:B------:R-:W-:Y:S01]  /*0af0*/  IMAD.U32 R5, RZ, RZ, UR6 ;  /* 0x00000006ff057e24 */ /* 0x000fe2000f8e00ff */
[----:B------:R-:W-:Y:S01]  /*0b00*/  IABS R9, R9 ;  /* 0x0000000900097213 */ /* 0x000fe20000000000 */
[----:B------:R-:W-:Y:S01]  /*0b10*/  IMAD.HI.U32 R4, R4, R8, RZ ;  /* 0x0000000804047227 */ /* 0x000fe200078e00ff */
[----:B------:R-:W-:Y:S01]  /*0b20*/  ULOP3.LUT UR38, UR4, 0x1, URZ, 0xfc, !UPT ;  /* 0x0000000104267892 */ /* 0x000fe2000f8efc3f */
[C---:B------:R-:W-:Y:S01]  /*0b30*/  LOP3.LUT R191, R3.reuse, 0x48, RZ, 0xfc, !PT ;  /* 0x0000004803bf7812 */ /* 0x040fe200078efcff */
[----:B------:R-:W-:Y:S01]  /*0b40*/  ULDC UR42, c[0x0][0x23c] ;  /* 0x00008f00002a7ab9 */ /* 0x000fe20000000800 */
[----:B------:R-:W-:Y:S01]  /*0b50*/  IABS R11, R5 ;  /* 0x00000005000b7213 */ /* 0x000fe20000000000 */
[----:B------:R-:W-:Y:S01]  /*0b60*/  IMAD.U32 R5, RZ, RZ, UR7 ;  /* 0x00000007ff057e24 */ /* 0x000fe2000f8e00ff */
[C---:B------:R-:W-:Y:S01]  /*0b70*/  LOP3.LUT R46, R3.reuse, 0x74, RZ, 0xfc, !PT ;  /* 0x00000074032e7812 */ /* 0x040fe200078efcff */
[----:B------:R-:W-:Y:S01]  /*0b80*/  IMAD.MOV R4, RZ, RZ, -R4 ;  /* 0x000000ffff047224 */ /* 0x000fe200078e0a04 */
[----:B------:R-:W-:Y:S01]  /*0b90*/  LOP3.LUT R48, R3, 0x70, RZ, 0xfc, !PT ;  /* 0x0000007003307812 */ /* 0x000fe200078efcff */
[----:B------:R-:W-:Y:S01]  /*0ba0*/  IMAD.HI.U32 R7, R6, R11, RZ ;  /* 0x0000000b06077227 */ /* 0x000fe200078e00ff */
[----:B------:R-:W-:-:S02]  /*0bb0*/  IABS R13, R5 ;  /* 0x00000005000d7213 */ /* 0x000fc40000000000 */
[C---:B------:R-:W-:Y:S01]  /*0bc0*/  LOP3.LUT R50, R3.reuse, 0x6a, RZ, 0xfc, !PT ;  /* 0x0000006a03327812 */ /* 0x040fe200078efcff */
[C---:B------:R-:W-:Y:S01]  /*0bd0*/  IMAD.HI.U32 R5, R6.reuse, R9, RZ ;  /* 0x0000000906057227 */ /* 0x040fe200078e00ff */
[C---:B------:R-:W-:Y:S02]  /*0be0*/  LOP3.LUT R225, R3.reuse, 0x4, RZ, 0xfc, !PT ;  /* 0x0000000403e17812 */ /* 0x040fe400078efcff */
[----:B------:R-:W-:Y:S01]  /*0bf0*/  LOP3.LUT R224, R3, 0x6, RZ, 0xfc, !PT ;  /* 0x0000000603e07812 */ /* 0x000fe200078efcff */
[----:B------:R-:W-:Y:S01]  /*0c00*/  IMAD R4, R43, R4, R8 ;  /* 0x000000042b047224 */ /* 0x000fe200078e0208 */
[C---:B------:R-:W-:Y:S01]  /*0c10*/  LOP3.LUT R223, R3.reuse, 0x8, RZ, 0xfc, !PT ;  /* 0x0000000803df7812 */ /* 0x040fe200078efcff */
[----:B------:R-:W-:Y:S01]  /*0c20*/  IMAD.MOV R8, RZ, RZ, -R5 ;  /* 0x000000ffff087224 */ /* 0x000fe200078e0a05 */
[----:B------:R-:W-:Y:S01]  /*0c30*/  LOP3.LUT R222, R3, 0xa, RZ, 0xfc, !PT ;  /* 0x0000000a03de7812 */ /* 0x000fe200078efcff */
[----:B------:R-:W-:Y:S01]  /*0c40*/  IMAD.MOV R10, RZ, RZ, -R7 ;  /* 0x000000ffff0a7224 */ /* 0x000fe200078e0a07 */
[----:B------:R-:W-:Y:S01]  /*0c50*/  ISETP.GT.U32.AND P0, PT, R43, R4, PT ;  /* 0x000000042b00720c */ /* 0x000fe20003f04070 */
[----:B------:R-:W-:Y:S01]  /*0c60*/  IMAD.HI.U32 R5, R6, R13, RZ ;  /* 0x0000000d06057227 */ /* 0x000fe200078e00ff */
[----:B------:R-:W-:-:S02]  /*0c70*/  LOP3.LUT R221, R3, 0xc, RZ, 0xfc, !PT ;  /* 0x0000000c03dd7812 */ /* 0x000fc400078efcff */
[C---:B------:R-:W-:Y:S01]  /*0c80*/  LOP3.LUT R219, R3.reuse, 0x10, RZ, 0xfc, !PT ;  /* 0x0000001003db7812 */ /* 0x040fe200078efcff */
[----:B------:R-:W-:Y:S01]  /*0c90*/  IMAD R7, R44, R8, R9 ;  /* 0x000000082c077224 */ /* 0x000fe200078e0209 */
[C---:B------:R-:W-:Y:S01]  /*0ca0*/  LOP3.LUT R218, R3.reuse, 0x12, RZ, 0xfc, !PT ;  /* 0x0000001203da7812 */ /* 0x040fe200078efcff */
[----:B------:R-:W-:Y:S01]  /*0cb0*/  IMAD.HI.U32 R9, R6, R15, RZ ;  /* 0x0000000f06097227 */ /* 0x000fe200078e00ff */
[C---:B------:R-:W-:Y:S02]  /*0cc0*/  LOP3.LUT R217, R3.reuse, 0x14, RZ, 0xfc, !PT ;  /* 0x0000001403d97812 */ /* 0x040fe400078efcff */
[C---:B------:R-:W-:Y:S01]  /*0cd0*/  ISETP.GT.U32.AND P6, PT, R44.reuse, R7, PT ;  /* 0x000000072c00720c */ /* 0x040fe20003fc4070 */
[C---:B------:R-:W-:Y:S01]  /*0ce0*/  IMAD R8, R44.reuse, R10, R11 ;  /* 0x0000000a2c087224 */ /* 0x040fe200078e020b */
[C---:B------:R-:W-:Y:S01]  /*0cf0*/  LOP3.LUT R216, R3.reuse, 0x16, RZ, 0xfc, !PT ;  /* 0x0000001603d87812 */ /* 0x040fe200078efcff */
[----:B------:R-:W-:Y:S01]  /*0d00*/  IMAD.MOV R5, RZ, RZ, -R5 ;  /* 0x000000ffff057224 */ /* 0x000fe200078e0a05 */
[C---:B------:R-:W-:Y:S01]  /*0d10*/  LOP3.LUT R214, R3.reuse, 0x18, RZ, 0xfc, !PT ;  /* 0x0000001803d67812 */ /* 0x040fe200078efcff */
[----:B------:R-:W-:Y:S01]  /*0d20*/  IMAD.U32 R11, RZ, RZ, UR9 ;  /* 0x00000009ff0b7e24 */ /* 0x000fe2000f8e00ff */
[C---:B------:R-:W-:Y:S01]  /*0d30*/  ISETP.GT.U32.AND P3, PT, R44.reuse, R8, PT ;  /* 0x000000082c00720c */ /* 0x040fe20003f64070 */
[----:B------:R-:W-:Y:S01]  /*0d40*/  IMAD.MOV R10, RZ, RZ, -R9 ;  /* 0x000000ffff0a7224 */ /* 0x000fe200078e0a09 */
[C---:B------:R-:W-:Y:S01]  /*0d50*/  LOP3.LUT R213, R3.reuse, 0x1a, RZ, 0xfc, !PT ;  /* 0x0000001a03d57812 */ /* 0x040fe200078efcff */
[C---:B------:R-:W-:Y:S01]  /*0d60*/  IMAD R9, R44.reuse, R5, R13 ;  /* 0x000000052c097224 */ /* 0x040fe200078e020d */
[----:B------:R-:W-:Y:S01]  /*0d70*/  IABS R13, R11 ;  /* 0x0000000b000d7213 */ /* 0x000fe20000000000 */
[----:B------:R-:W-:Y:S01]  /*0d80*/  IMAD.U32 R5, RZ, RZ, UR11 ;  /* 0x0000000bff057e24 */ /* 0x000fe2000f8e00ff */
[C---:B------:R-:W-:Y:S01]  /*0d90*/  LOP3.LUT R212, R3.reuse, 0x1c, RZ, 0xfc, !PT ;  /* 0x0000001c03d47812 */ /* 0x040fe200078efcff */
[C---:B------:R-:W-:Y:S01]  /*0da0*/  IMAD R10, R44.reuse, R10, R15 ;  /* 0x0000000a2c0a7224 */ /* 0x040fe200078e020f */
[C---:B------:R-:W-:Y:S01]  /*0db0*/  ISETP.GT.U32.AND P1, PT, R44.reuse, R9, PT ;  /* 0x000000092c00720c */ /* 0x040fe20003f24070 */
[----:B------:R-:W-:Y:S01]  /*0dc0*/  IMAD.MOV.U32 R15, RZ, RZ, R12 ;  /* 0x000000ffff0f7224 */ /* 0x000fe200078e000c */
[----:B------:R-:W-:Y:S01]  /*0dd0*/  IABS R17, R5 ;  /* 0x0000000500117213 */ /* 0x000fe20000000000 */
[----:B------:R-:W-:Y:S01]  /*0de0*/  IMAD.U32 R12, RZ, RZ, UR15 ;  /* 0x0000000fff0c7e24 */ /* 0x000fe2000f8e00ff */
[----:B------:R-:W-:Y:S01]  /*0df0*/  ISETP.GT.U32.AND P2, PT, R44, R10, PT ;  /* 0x0000000a2c00720c */ /* 0x000fe20003f44070 */
[----:B------:R-:W-:Y:S01]  /*0e00*/  IMAD.HI.U32 R5, R6, R13, RZ ;  /* 0x0000000d06057227 */ /* 0x000fe200078e00ff */
[----:B------:R-:W-:-:S02]  /*0e10*/  LOP3.LUT R211, R3, 0x20, RZ, 0xfc, !PT ;  /* 0x0000002003d37812 */ /* 0x000fc400078efcff */
[----:B------:R-:W-:Y:S01]  /*0e20*/  IABS R19, R12 ;  /* 0x0000000c00137213 */ /* 0x000fe20000000000 */
[C---:B------:R-:W-:Y:S01]  /*0e30*/  IMAD.HI.U32 R11, R6.reuse, R15, RZ ;  /* 0x0000000f060b7227 */ /* 0x040fe200078e00ff */
[C---:B------:R-:W-:Y:S02]  /*0e40*/  LOP3.LUT R209, R3.reuse, 0x22, RZ, 0xfc, !PT ;  /* 0x0000002203d17812 */ /* 0x040fe400078efcff */
[C---:B------:R-:W-:Y:S01]  /*0e50*/  LOP3.LUT R208, R3.reuse, 0x24, RZ, 0xfc, !PT ;  /* 0x0000002403d07812 */ /* 0x040fe200078efcff */
[----:B------:R-:W-:Y:S01]  /*0e60*/  IMAD.MOV R12, RZ, RZ, -R5 ;  /* 0x000000ffff0c7224 */ /* 0x000fe200078e0a05 */
[C---:B------:R-:W-:Y:S01]  /*0e70*/  LOP3.LUT R206, R3.reuse, 0x26, RZ, 0xfc, !PT ;  /* 0x0000002603ce7812 */ /* 0x040fe200078efcff */
[----:B------:R-:W-:Y:S01]  /*0e80*/  IMAD.MOV R14, RZ, RZ, -R11 ;  /* 0x000000ffff0e7224 */ /* 0x000fe200078e0a0b */
[C---:B------:R-:W-:Y:S01]  /*0e90*/  LOP3.LUT R205, R3.reuse, 0x28, RZ, 0xfc, !PT ;  /* 0x0000002803cd7812 */ /* 0x040fe200078efcff */
[----:B------:R-:W-:Y:S01]  /*0ea0*/  IMAD.HI.U32 R5, R6, R17, RZ ;  /* 0x0000001106057227 */ /* 0x000fe200078e00ff */
[----:B------:R-:W-:-:S02]  /*0eb0*/  LOP3.LUT R204, R3, 0x2a, RZ, 0xfc, !PT ;  /* 0x0000002a03cc7812 */ /* 0x000fc400078efcff */
[C---:B------:R-:W-:Y:S01]  /*0ec0*/  LOP3.LUT R203, R3.reuse, 0x2c, RZ, 0xfc, !PT ;  /* 0x0000002c03cb7812 */ /* 0x040fe200078efcff */
[C---:B------:R-:W-:Y:S01]  /*0ed0*/  IMAD R11, R44.reuse, R12, R13 ;  /* 0x0000000c2c0b7224 */ /* 0x040fe200078e020d */
[C---:B------:R-:W-:Y:S01]  /*0ee0*/  LOP3.LUT R202, R3.reuse, 0x30, RZ, 0xfc, !PT ;  /* 0x0000003003ca7812 */ /* 0x040fe200078efcff */
[----:B------:R-:W-:Y:S01]  /*0ef0*/  IMAD R12, R44, R14, R15 ;  /* 0x0000000e2c0c7224 */ /* 0x000fe200078e020f */
[----:B------:R-:W-:Y:S01]  /*0f00*/  IABS R15, R18 ;  /* 0x00000012000f7213 */ /* 0x000fe20000000000 */
[----:B------:R-:W-:Y:S01]  /*0f10*/  IMAD.HI.U32 R13, R6, R19, RZ ;  /* 0x00000013060d7227 */ /* 0x000fe200078e00ff */
[----:B------:R-:W-:Y:S02]  /*0f20*/  MOV R18, UR17 ;  /* 0x0000001100127c02 */ /* 0x000fe40008000f00 */
[C---:B------:R-:W-:Y:S01]  /*0f30*/  ISETP.GT.U32.AND P5, PT, R44.reuse, R11, PT ;  /* 0x0000000b2c00720c */ /* 0x040fe20003fa4070 */
[----:B------:R-:W-:Y:S01]  /*0f40*/  IMAD.MOV R5, RZ, RZ, -R5 ;  /* 0x000000ffff057224 */ /* 0x000fe200078e0a05 */
[C---:B------:R-:W-:Y:S01]  /*0f50*/  ISETP.GT.U32.AND P4, PT, R44.reuse, R12, PT ;  /* 0x0000000c2c00720c */ /* 0x040fe20003f84070 */
[----:B------:R-:W-:Y:S01]  /*0f60*/  IMAD.MOV R14, RZ, RZ, -R13 ;  /* 0x000000ffff0e7224 */ /* 0x000fe200078e0a0d */
[C---:B------:R-:W-:Y:S01]  /*0f70*/  LOP3.LUT R201, R3.reuse, 0x32, RZ, 0xfc, !PT ;  /* 0x0000003203c97812 */ /* 0x040fe200078efcff */
[----:B------:R-:W-:Y:S01]  /*0f80*/  IMAD R13, R44, R5, R17 ;  /* 0x000000052c0d7224 */ /* 0x000fe200078e0211 */
[----:B------:R-:W-:Y:S01]  /*0f90*/  IABS R17, R18 ;  /* 0x0000001200117213 */ /* 0x000fe20000000000 */
[----:B------:R-:W-:Y:S01]  /*0fa0*/  IMAD.HI.U32 R5, R6, R15, RZ ;  /* 0x0000000f06057227 */ /* 0x000fe200078e00ff */
[----:B------:R-:W-:-:S02]  /*0fb0*/  LOP3.LUT R200, R3, 0x34, RZ, 0xfc, !PT ;  /* 0x0000003403c87812 */ /* 0x000fc400078efcff */
[C---:B------:R-:W-:Y:S01]  /*0fc0*/  LOP3.LUT R199, R3.reuse, 0x36, RZ, 0xfc, !PT ;  /* 0x0000003603c77812 */ /* 0x040fe200078efcff */
[----:B------:R-:W-:Y:S01]  /*0fd0*/  IMAD R14, R44, R14, R19 ;  /* 0x0000000e2c0e7224 */ /* 0x000fe200078e0213 */
[C---:B------:R-:W-:Y:S01]  /*0fe0*/  LOP3.LUT R198, R3.reuse, 0x38, RZ, 0xfc, !PT ;  /* 0x0000003803c67812 */ /* 0x040fe200078efcff */
[----:B------:R-:W-:Y:S01]  /*0ff0*/  IMAD.U32 R18, RZ, RZ, UR18 ;  /* 0x00000012ff127e24 */ /* 0x000fe2000f8e00ff */
[C---:B------:R-:W-:Y:S01]  /*1000*/  LOP3.LUT R197, R3.reuse, 0x3a, RZ, 0xfc, !PT ;  /* 0x0000003a03c57812 */ /* 0x040fe200078efcff */
[----:B------:R-:W-:Y:S01]  /*1010*/  IMAD.MOV.U32 R19, RZ, RZ, R17 ;  /* 0x000000ffff137224 */ /* 0x000fe200078e0011 */
[C---:B------:R-:W-:Y:S01]  /*1020*/  LOP3.LUT R196, R3.reuse, 0x3c, RZ, 0xfc, !PT ;  /* 0x0000003c03c47812 */ /* 0x040fe200078efcff */
[----:B------:R-:W-:Y:S01]  /*1030*/  IMAD.MOV R17, RZ, RZ, -R5 ;  /* 0x000000ffff117224 */ /* 0x000fe200078e0a05 */
[----:B------:R-:W-:Y:S01]  /*1040*/  IABS R21, R18 ;  /* 0x0000001200157213 */ /* 0x000fe20000000000 */
[----:B------:R-:W-:Y:S01]  /*1050*/  IMAD.HI.U32 R5, R6, R19, RZ ;  /* 0x0000001306057227 */ /* 0x000fe200078e00ff */
[----:B------:R-:W-:-:S02]  /*1060*/  LOP3.LUT R195, R3, 0x40, RZ, 0xfc, !PT ;  /* 0x0000004003c37812 */ /* 0x000fc400078efcff */
[C---:B------:R-:W-:Y:S01]  /*1070*/  LOP3.LUT R194, R3.reuse, 0x42, RZ, 0xfc, !PT ;  /* 0x0000004203c27812 */ /* 0x040fe200078efcff */
[----:B------:R-:W-:Y:S01]  /*1080*/  IMAD.U32 R18, RZ, RZ, UR20 ;  /* 0x00000014ff127e24 */ /* 0x000fe2000f8e00ff */
[----:B------:R-:W-:Y:S01]  /*1090*/  LOP3.LUT R226, R3, 0x2, RZ, 0xfc, !PT ;  /* 0x0000000203e27812 */ /* 0x000fe200078efcff */
[----:B------:R-:W-:Y:S02]  /*10a0*/  IMAD R15, R44, R17, R15 ;  /* 0x000000112c0f7224 */ /* 0x000fe400078e020f */
[----:B------:R-:W-:Y:S01]  /*10b0*/  IMAD.MOV R17, RZ, RZ, -R5 ;  /* 0x000000ffff117224 */ /* 0x000fe200078e0a05 */
[----:B------:R-:W-:Y:S01]  /*10c0*/  IABS R25, R18 ;  /* 0x0000001200197213 */ /* 0x000fe20000000000 */
[----:B------:R-:W-:-:S04]  /*10d0*/  IMAD.HI.U32 R5, R6, R21, RZ ;  /* 0x0000001506057227 */ /* 0x000fc800078e00ff */
[----:B------:R-:W-:-:S04]  /*10e0*/  IMAD.HI.U32 R18, R6, R23, RZ ;  /* 0x0000001706127227 */ /* 0x000fc800078e00ff */
[----:B------:R-:W-:Y:S02]  /*10f0*/  IMAD.MOV R5, RZ, RZ, -R5 ;  /* 0x000000ffff057224 */ /* 0x000fe400078e0a05 */
[C---:B------:R-:W-:Y:S02]  /*1100*/  IMAD R17, R44.reuse, R17, R19 ;  /* 0x000000112c117224 */ /* 0x040fe400078e0213 */
[----:B------:R-:W-:Y:S02]  /*1110*/  IMAD.MOV R19, RZ, RZ, -R18 ;  /* 0x000000ffff137224 */ /* 0x000fe400078e0a12 */
[----:B------:R-:W-:Y:S02]  /*1120*/  IMAD R18, R44, R5, R21 ;  /* 0x000000052c127224 */ /* 0x000fe400078e0215 */
[----:B------:R-:W-:Y:S02]  /*1130*/  IMAD.U32 R21, RZ, RZ, UR23 ;  /* 0x00000017ff157e24 */ /* 0x000fe4000f8e00ff */
[----:B------:R-:W-:-:S03]  /*1140*/  IMAD.HI.U32 R5, R6, R25, RZ ;  /* 0x0000001906057227 */ /* 0x000fc600078e00ff */
[----:B------:R-:W-:Y:S01]  /*1150*/  IABS R22, R21 ;  /* 0x0000001500167213 */ /* 0x000fe20000000000 */
[----:B------:R-:W-:Y:S02]  /*1160*/  IMAD R19, R44, R19, R23 ;  /* 0x000000132c137224 */ /* 0x000fe400078e0217 */
[----:B------:R-:W-:Y:S02]  /*1170*/  @!P0 IMAD.IADD R4, R4, 0x1, -R43 ;  /* 0x0000000104048824 */ /* 0x000fe400078e0a2b */
[----:B------:R-:W-:Y:S02]  /*1180*/  IMAD.MOV.U32 R23, RZ, RZ, R20 ;  /* 0x000000ffff177224 */ /* 0x000fe400078e0014 */
[----:B------:R-:W-:Y:S01]  /*1190*/  IMAD.MOV R20, RZ, RZ, -R5 ;  /* 0x000000ffff147224 */ /* 0x000fe200078e0a05 */
[----:B------:R-:W-:Y:S01]  /*11a0*/  ISETP.GT.U32.AND P0, PT, R43, R4, PT ;  /* 0x000000042b00720c */ /* 0x000fe20003f04070 */
[----:B------:R-:W-:-:S04]  /*11b0*/  IMAD.HI.U32 R5, R6, R23, RZ ;  /* 0x0000001706057227 */ /* 0x000fc800078e00ff */
[----:B------:R-:W-:-:S04]  /*11c0*/  IMAD.HI.U32 R21, R6, R27, RZ ;  /* 0x0000001b06157227 */ /* 0x000fc800078e00ff */
[C---:B------:R-:W-:Y:S02]  /*11d0*/  IMAD R20, R44.reuse, R20, R25 ;  /* 0x000000142c147224 */ /* 0x040fe400078e0219 */
[----:B------:R-:W-:Y:S02]  /*11e0*/  IMAD.MOV.U32 R25, RZ, RZ, R22 ;  /* 0x000000ffff197224 */ /* 0x000fe400078e0016 */
[----:B------:R-:W-:Y:S02]  /*11f0*/  IMAD.MOV R22, RZ, RZ, -R5 ;  /* 0x000000ffff167224 */ /* 0x000fe400078e0a05 */
[----:B------:R-:W-:Y:S02]  /*1200*/  IMAD.MOV R21, RZ, RZ, -R21 ;  /* 0x000000ffff157224 */ /* 0x000fe400078e0a15 */
[C---:B------:R-:W-:Y:S02]  /*1210*/  IMAD R22, R44.reuse, R22, R23 ;  /* 0x000000162c167224 */ /* 0x040fe400078e0217 */
[----:B------:R-:W-:Y:S01]  /*1220*/  IMAD R23, R44, R21, R27 ;  /* 0x000000152c177224 */ /* 0x000fe200078e021b */
[----:B------:R-:W-:Y:S01]  /*1230*/  IABS R27, R24 ;  /* 0x00000018001b7213 */ /* 0x000fe20000000000 */
[----:B------:R-:W-:-:S02]  /*1240*/  IMAD.U32 R21, RZ, RZ, UR25 ;  /* 0x00000019ff157e24 */ /* 0x000fc4000f8e00ff */
[----:B------:R-:W-:-:S03]  /*1250*/  IMAD.HI.U32 R5, R6, R25, RZ ;  /* 0x0000001906057227 */ /* 0x000fc600078e00ff */
[----:B------:R-:W-:Y:S01]  /*1260*/  IABS R29, R21 ;  /* 0x00000015001d7213 */ /* 0x000fe20000000000 */
[----:B------:R-:W-:Y:S01]  /*1270*/  @!P0 IMAD.IADD R4, R4, 0x1, -R43 ;  /* 0x0000000104048824 */ /* 0x000fe200078e0a2b */
[C---:B------:R-:W-:Y:S01]  /*1280*/  ISETP.GT.U32.AND P0, PT, R44.reuse, R13, PT ;  /* 0x0000000d2c00720c */ /* 0x040fe20003f04070 */
[--C-:B------:R-:W-:Y:S01]  /*1290*/  @!P6 IMAD.IADD R7, R7, 0x1, -R44.reuse ;  /* 0x000000010707e824 */ /* 0x100fe200078e0a2c */
[----:B------:R-:W-:Y:S01]  /*12a0*/  ISETP.GT.U32.AND P6, PT, R44, R14, PT ;  /* 0x0000000e2c00720c */ /* 0x000fe20003fc4070 */
[--C-:B------:R-:W-:Y:S01]  /*12b0*/  @!P3 IMAD.IADD R8, R8, 0x1, -R44.reuse ;  /* 0x000000010808b824 */ /* 0x100fe200078e0a2c */
[C---:B------:R-:W-:Y:S01]  /*12c0*/  ISETP.GT.U32.AND P3, PT, R44.reuse, R15, PT ;  /* 0x0000000f2c00720c */ /* 0x040fe20003f64070 */
[--C-:B------:R-:W-:Y:S01]  /*12d0*/  @!P1 IMAD.IADD R9, R9, 0x1, -R44.reuse ;  /* 0x0000000109099824 */ /* 0x100fe200078e0a2c */
[C---:B------:R-:W-:Y:S01]  /*12e0*/  ISETP.GT.U32.AND P1, PT, R44.reuse, R17, PT ;  /* 0x000000112c00720c */ /* 0x040fe20003f24070 */
[----:B------:R-:W-:Y:S01]  /*12f0*/  IMAD.MOV R5, RZ, RZ, -R5 ;  /* 0x000000ffff057224 */ /* 0x000fe200078e0a05 */
[----:B------:R-:W-:Y:S01]  /*1300*/  LOP3.LUT R43, R3, 0x7a, RZ, 0xfc, !PT ;  /* 0x0000007a032b7812 */ /* 0x000fe200078efcff */
[----:B------:R-:W-:Y:S01]  /*1310*/  @!P5 IMAD.IADD R11, R11, 0x1, -R44 ;  /* 0x000000010b0bd824 */ /* 0x000fe200078e0a2c */
[----:B------:R-:W-:Y:S01]  /*1320*/  ISETP.GT.U32.AND P5, PT, R44, R8, PT ;  /* 0x000000082c00720c */ /* 0x000fe20003fa4070 */
[----:B------:R-:W-:-:S04]  /*1330*/  IMAD.HI.U32 R21, R6, R29, RZ ;  /* 0x0000001d06157227 */ /* 0x000fc800078e00ff */
[----:B------:R-:W-:Y:S01]  /*1340*/  IMAD R24, R44, R5, R25 ;  /* 0x000000052c187224 */ /* 0x000fe200078e0219 */
[----:B------:R-:W-:Y:S01]  /*1350*/  IADD3 R21, -R21, RZ, RZ ;  /* 0x000000ff15157210 */ /* 0x000fe20007ffe1ff */
[----:B------:R-:W-:-:S04]  /*1360*/  IMAD.HI.U32 R5, R6, R27, RZ ;  /* 0x0000001b06057227 */ /* 0x000fc800078e00ff */
[----:B------:R-:W-:Y:S02]  /*1370*/  IMAD.U32 R26, RZ, RZ, UR27 ;  /* 0x0000001bff1a7e24 */ /* 0x000fe4000f8e00ff */
[--C-:B------:R-:W-:Y:S01]  /*1380*/  @!P2 IMAD.IADD R10, R10, 0x1, -R44.reuse ;  /* 0x000000010a0aa824 */ /* 0x100fe200078e0a2c */
[----:B------:R-:W-:Y:S01]  /*1390*/  ISETP.GT.U32.AND P2, PT, R44, R7, PT ;  /* 0x000000072c00720c */ /* 0x000fe20003f44070 */
[----:B------:R-:W-:Y:S01]  /*13a0*/  @!P4 IMAD.IADD R12, R12, 0x1, -R44 ;  /* 0x000000010c0cc824 */ /* 0x000fe200078e0a2c */
[----:B------:R-:W-:Y:S01]  /*13b0*/  IABS R33, R26 ;  /* 0x0000001a00217213 */ /* 0x000fe20000000000 */
[----:B------:R-:W-:Y:S01]  /*13c0*/  IMAD.MOV R25, RZ, RZ, -R5 ;  /* 0x000000ffff197224 */ /* 0x000fe200078e0a05 */
[----:B------:R-:W-:Y:S01]  /*13d0*/  ISETP.GT.U32.AND P4, PT, R44, R9, PT ;  /* 0x000000092c00720c */ /* 0x000fe20003f84070 */
[----:B------:R-:W-:-:S04]  /*13e0*/  IMAD.HI.U32 R5, R6, R31, RZ ;  /* 0x0000001f06057227 */ /* 0x000fc800078e00ff */
[--C-:B------:R-:W-:Y:S01]  /*13f0*/  @!P0 IMAD.IADD R13, R13, 0x1, -R44.reuse ;  /* 0x000000010d0d8824 */ /* 0x100fe200078e0a2c */
[----:B------:R-:W-:Y:S01]  /*1400*/  ISETP.GT.U32.AND P0, PT, R44, R10, PT ;  /* 0x0000000a2c00720c */ /* 0x000fe20003f04070 */
[--C-:B------:R-:W-:Y:S02]  /*1410*/  @!P6 IMAD.IADD R14, R14, 0x1, -R44.reuse ;  /* 0x000000010e0ee824 */ /* 0x100fe400078e0a2c */
[--C-:B------:R-:W-:Y:S01]  /*1420*/  @!P3 IMAD.IADD R15, R15, 0x1, -R44.reuse ;  /* 0x000000010f0fb824 */ /* 0x100fe200078e0a2c */
[C---:B------:R-:W-:Y:S01]  /*1430*/  ISETP.GT.U32.AND P3, PT, R44.reuse, R11, PT ;  /* 0x0000000b2c00720c */ /* 0x040fe20003f64070 */
[----:B------:R-:W-:Y:S01]  /*1440*/  @!P1 IMAD.IADD R17, R17, 0x1, -R44 ;  /* 0x0000000111119824 */ /* 0x000fe200078e0a2c */
[C---:B------:R-:W-:Y:S01]  /*1450*/  ISETP.GT.U32.AND P1, PT, R44.reuse, R12, PT ;  /* 0x0000000c2c00720c */ /* 0x040fe20003f24070 */
[C---:B------:R-:W-:Y:S01]  /*1460*/  IMAD R25, R44.reuse, R25, R27 ;  /* 0x000000192c197224 */ /* 0x040fe200078e021b */
[C---:B------:R-:W-:Y:S01]  /*1470*/  ISETP.GT.U32.AND P6, PT, R44.reuse, R15, PT ;  /* 0x0000000f2c00720c */ /* 0x040fe20003fc4070 */
[----:B------:R-:W-:-:S02]  /*1480*/  IMAD R26, R44, R21, R29 ;  /* 0x000000152c1a7224 */ /* 0x000fc400078e021d */
[----:B------:R-:W-:Y:S02]  /*1490*/  IMAD.U32 R28, RZ, RZ, UR28 ;  /* 0x0000001cff1c7e24 */ /* 0x000fe4000f8e00ff */
[----:B------:R-:W-:Y:S02]  /*14a0*/  IMAD.MOV R27, RZ, RZ, -R5 ;  /* 0x000000ffff1b7224 */ /* 0x000fe400078e0a05 */
[----:B------:R-:W-:Y:S01]  /*14b0*/  IMAD.U32 R21, RZ, RZ, UR29 ;  /* 0x0000001dff157e24 */ /* 0x000fe2000f8e00ff */
[----:B------:R-:W-:Y:S01]  /*14c0*/  IABS R29, R28 ;  /* 0x0000001c001d7213 */ /* 0x000fe20000000000 */
[----:B------:R-:W-:Y:S01]  /*14d0*/  @!P5 IMAD.IADD R8, R8, 0x1, -R44 ;  /* 0x000000010808d824 */ /* 0x000fe200078e0a2c */
[----:B------:R-:W-:Y:S01]  /*14e0*/  ISETP.GT.U32.AND P5, PT, R44, R14, PT ;  /* 0x0000000e2c00720c */ /* 0x000fe20003fa4070 */
[----:B------:R-:W-:-:S04]  /*14f0*/  IMAD.HI.U32 R5, R6, R33, RZ ;  /* 0x0000002106057227 */ /* 0x000fc800078e00ff */
[C---:B------:R-:W-:Y:S01]  /*1500*/  IMAD R27, R44.reuse, R27, R31 ;  /* 0x0000001b2c1b7224 */ /* 0x040fe200078e021f */
[----:B------:R-:W-:Y:S01]  /*1510*/  IABS R31, R21 ;  /* 0x00000015001f7213 */ /* 0x000fe20000000000 */
[----:B------:R-:W-:Y:S02]  /*1520*/  IMAD.MOV R28, RZ, RZ, -R5 ;  /* 0x000000ffff1c7224 */ /* 0x000fe400078e0a05 */
[----:B------:R-:W-:Y:S02]  /*1530*/  IMAD.U32 R21, RZ, RZ, UR30 ;  /* 0x0000001eff157e24 */ /* 0x000fe4000f8e00ff */
[--C-:B------:R-:W-:Y:S01]  /*1540*/  @!P2 IMAD.IADD R7, R7, 0x1, -R44.reuse ;  /* 0x000000010707a824 */ /* 0x100fe200078e0a2c */
[C---:B------:R-:W-:Y:S01]  /*1550*/  ISETP.GT.U32.AND P2, PT, R44.reuse, R13, PT ;  /* 0x0000000d2c00720c */ /* 0x040fe20003f44070 */
[----:B------:R-:W-:Y:S01]  /*1560*/  IMAD R28, R44, R28, R33 ;  /* 0x0000001c2c1c7224 */ /* 0x000fe200078e0221 */
[----:B------:R-:W-:Y:S01]  /*1570*/  IABS R33, R21 ;  /* 0x0000001500217213 */ /* 0x000fe20000000000 */
[--C-:B------:R-:W-:Y:S01]  /*1580*/  @!P0 IMAD.IADD R10, R10, 0x1, -R44.reuse ;  /* 0x000000010a0a8824 */ /* 0x100fe200078e0a2c */
[C---:B------:R-:W-:Y:S01]  /*1590*/  ISETP.GT.U32.AND P0, PT, R44.reuse, R18, PT ;  /* 0x000000122c00720c */ /* 0x040fe20003f04070 */
[--C-:B------:R-:W-:Y:S01]  /*15a0*/  @!P3 IMAD.IADD R11, R11, 0x1, -R44.reuse ;  /* 0x000000010b0bb824 */ /* 0x100fe200078e0a2c */
[----:B------:R-:W-:Y:S01]  /*15b0*/  ISETP.GT.U32.AND P3, PT, R44, R19, PT ;  /* 0x000000132c00720c */ /* 0x000fe20003f64070 */
[----:B------:R-:W-:Y:S01]  /*15c0*/  @!P1 IMAD.IADD R12, R12, 0x1, -R44 ;  /* 0x000000010c0c9824 */ /* 0x000fe200078e0a2c */
[----:B------:R-:W-:Y:S01]  /*15d0*/  ISETP.GT.U32.AND P1, PT, R44, R20, PT ;  /* 0x000000142c00720c */ /* 0x000fe20003f24070 */
[----:B------:R-:W-:-:S04]  /*15e0*/  IMAD.HI.U32 R5, R6, R29, RZ ;  /* 0x0000001d06057227 */ /* 0x000fc800078e00ff */
[----:B------:R-:W-:-:S04]  /*15f0*/  IMAD.HI.U32 R21, R6, R31, RZ ;  /* 0x0000001f06157227 */ /* 0x000fc800078e00ff */
[----:B------:R-:W-:Y:S01]  /*1600*/  IMAD.U32 R30, RZ, RZ, UR31 ;  /* 0x0000001fff1e7e24 */ /* 0x000fe2000f8e00ff */
[----:B------:R-:W-:Y:S01]  /*1610*/  @!P0 IADD3 R18, R18, -R44, RZ ;  /* 0x8000002c12128210 */ /* 0x000fe20007ffe0ff */
[--C-:B------:R-:W-:Y:S01]  /*1620*/  @!P4 IMAD.IADD R9, R9, 0x1, -R44.reuse ;  /* 0x000000010909c824 */ /* 0x100fe200078e0a2c */
[----:B------:R-:W-:Y:S01]  /*1630*/  ISETP.GT.U32.AND P4, PT, R44, R17, PT ;  /* 0x000000112c00720c */ /* 0x000fe20003f84070 */
[----:B------:R-:W-:Y:S01]  /*1640*/  @!P5 IMAD.IADD R14, R14, 0x1, -R44 ;  /* 0x000000010e0ed824 */ /* 0x000fe200078e0a2c */
[C---:B------:R-:W-:Y:S01]  /*1650*/  ISETP.GT.U32.AND P5, PT, R44.reuse, R23, PT ;  /* 0x000000172c00720c */ /* 0x040fe20003fa4070 */
[----:B------:R-:W-:Y:S01]  /*1660*/  IMAD.MOV R5, RZ, RZ, -R5 ;  /* 0x000000ffff057224 */ /* 0x000fe200078e0a05 */
[----:B------:R-:W-:Y:S01]  /*1670*/  IABS R35, R30 ;  /* 0x0000001e00237213 */ /* 0x000fe20000000000 */
[----:B------:R-:W-:Y:S01]  /*1680*/  IMAD.MOV R21, RZ, RZ, -R21 ;  /* 0x000000ffff157224 */ /* 0x000fe200078e0a15 */
[----:B------:R-:W-:Y:S01]  /*1690*/  ISETP.GT.U32.AND P0, PT, R44, R26, PT ;  /* 0x0000001a2c00720c */ /* 0x000fe20003f04070 */
[----:B------:R-:W-:-:S02]  /*16a0*/  IMAD.U32 R32, RZ, RZ, UR32 ;  /* 0x00000020ff207e24 */ /* 0x000fc4000f8e00ff */
[----:B------:R-:W-:Y:S02]  /*16b0*/  IMAD R29, R44, R5, R29 ;  /* 0x000000052c1d7224 */ /* 0x000fe400078e021d */
[----:B------:R-:W-:Y:S01]  /*16c0*/  IMAD.HI.U32 R5, R6, R33, RZ ;  /* 0x0000002106057227 */ /* 0x000fe200078e00ff */
[----:B------:R-:W-:-:S03]  /*16d0*/  IABS R39, R32 ;  /* 0x0000002000277213 */ /* 0x000fc60000000000 */
[C---:B------:R-:W-:Y:S02]  /*16e0*/  IMAD R30, R44.reuse, R21, R31 ;  /* 0x000000152c1e7224 */ /* 0x040fe400078e021f */
[--C-:B------:R-:W-:Y:S01]  /*16f0*/  @!P2 IMAD.IADD R13, R13, 0x1, -R44.reuse ;  /* 0x000000010d0da824 */ /* 0x100fe200078e0a2c */
[C---:B------:R-:W-:Y:S01]  /*1700*/  ISETP.GT.U32.AND P2, PT, R44.reuse, R22, PT ;  /* 0x000000162c00720c */ /* 0x040fe20003f44070 */
[----:B------:R-:W-:Y:S02]  /*1710*/  IMAD.U32 R21, RZ, RZ, UR33 ;  /* 0x00000021ff157e24 */ /* 0x000fe4000f8e00ff */
[----:B------:R-:W-:Y:S02]  /*1720*/  IMAD.MOV R31, RZ, RZ, -R5 ;  /* 0x000000ffff1f7224 */ /* 0x000fe400078e0a05 */
[--C-:B------:R-:W-:Y:S01]  /*1730*/  @!P6 IMAD.IADD R15, R15, 0x1, -R44.reuse ;  /* 0x000000010f0fe824 */ /* 0x100fe200078e0a2c */
[C---:B------:R-:W-:Y:S01]  /*1740*/  ISETP.GT.U32.AND P6, PT, R44.reuse, R24, PT ;  /* 0x000000182c00720c */ /* 0x040fe20003fc4070 */
[--C-:B------:R-:W-:Y:S01]  /*1750*/  @!P3 IMAD.IADD R19, R19, 0x1, -R44.reuse ;  /* 0x000000011313b824 */ /* 0x100fe200078e0a2c */
[----:B------:R-:W-:Y:S01]  /*1760*/  ISETP.GT.U32.AND P3, PT, R44, R27, PT ;  /* 0x0000001b2c00720c */ /* 0x000fe20003f64070 */
[----:B------:R-:W-:Y:S01]  /*1770*/  @!P1 IMAD.IADD R20, R20, 0x1, -R44 ;  /* 0x0000000114149824 */ /* 0x000fe200078e0a2c */
[----:B------:R-:W-:Y:S01]  /*1780*/  ISETP.GT.U32.AND P1, PT, R44, R28, PT ;  /* 0x0000001c2c00720c */ /* 0x000fe20003f24070 */
[----:B------:R-:W-:Y:S01]  /*1790*/  IMAD.HI.U32 R5, R6, R35, RZ ;  /* 0x0000002306057227 */ /* 0x000fe200078e00ff */
[----:B------:R-:W-:-:S03]  /*17a0*/  IABS R41, R21 ;  /* 0x0000001500297213 */ /* 0x000fc60000000000 */
[----:B------:R-:W-:-:S04]  /*17b0*/  IMAD.HI.U32 R21, R6, R39, RZ ;  /* 0x0000002706157227 */ /* 0x000fc800078e00ff */
[C---:B------:R-:W-:Y:S02]  /*17c0*/  IMAD R31, R44.reuse, R31, R33 ;  /* 0x0000001f2c1f7224 */ /* 0x040fe400078e0221 */
[--C-:B------:R-:W-:Y:S01]  /*17d0*/  @!P4 IMAD.IADD R17, R17, 0x1, -R44.reuse ;  /* 0x000000011111c824 */ /* 0x100fe200078e0a2c */
[C---:B------:R-:W-:Y:S01]  /*17e0*/  ISETP.GT.U32.AND P4, PT, R44.reuse, R25, PT ;  /* 0x000000192c00720c */ /* 0x040fe20003f84070 */
[----:B------:R-:W-:Y:S01]  /*17f0*/  @!P5 IMAD.IADD R23, R23, 0x1, -R44 ;  /* 0x000000011717d824 */ /* 0x000fe200078e0a2c */
[----:B------:R-:W-:Y:S01]  /*1800*/  ISETP.GT.U32.AND P5, PT, R44, R30, PT ;  /* 0x0000001e2c00720c */ /* 0x000fe20003fa4070 */
[----:B------:R-:W-:Y:S02]  /*1810*/  IMAD.MOV R32, RZ, RZ, -R5 ;  /* 0x000000ffff207224 */ /* 0x000fe400078e0a05 */
[----:B------:R-:W-:Y:S02]  /*1820*/  IMAD.U32 R33, RZ, RZ, UR34 ;  /* 0x00000022ff217e24 */ /* 0x000fe4000f8e00ff */
[----:B------:R-:W-:-:S02]  /*1830*/  IMAD.MOV R21, RZ, RZ, -R21 ;  /* 0x000000ffff157224 */ /* 0x000fc400078e0a15 */
[----:B------:R-:W-:-:S04]  /*1840*/  IMAD.HI.U32 R5, R6, R41, RZ ;  /* 0x0000002906057227 */ /* 0x000fc800078e00ff */
[----:B------:R-:W-:Y:S01]  /*1850*/  IMAD R32, R44, R32, R35 ;  /* 0x000000202c207224 */ /* 0x000fe200078e0223 */
[----:B------:R-:W-:Y:S01]  /*1860*/  IABS R35, R33 ;  /* 0x0000002100237213 */ /* 0x000fe20000000000 */
[--C-:B------:R-:W-:Y:S01]  /*1870*/  @!P2 IMAD.IADD R22, R22, 0x1, -R44.reuse ;  /* 0x000000011616a824 */ /* 0x100fe200078e0a2c */
[C---:B------:R-:W-:Y:S01]  /*1880*/  ISETP.GT.U32.AND P2, PT, R44.reuse, R29, PT ;  /* 0x0000001d2c00720c */ /* 0x040fe20003f44070 */
[----:B------:R-:W-:Y:S02]  /*1890*/  IMAD R33, R44, R21, R39 ;  /* 0x000000152c217224 */ /* 0x000fe400078e0227 */
[----:B------:R-:W-:Y:S02]  /*18a0*/  IMAD.MOV R5, RZ, RZ, -R5 ;  /* 0x000000ffff057224 */ /* 0x000fe400078e0a05 */
[----:B------:R-:W-:Y:S02]  /*18b0*/  IMAD.U32 R21, RZ, RZ, UR35 ;  /* 0x00000023ff157e24 */ /* 0x000fe4000f8e00ff */
[--C-:B------:R-:W-:Y:S01]  /*18c0*/  @!P6 IMAD.IADD R24, R24, 0x1, -R44.reuse ;  /* 0x000000011818e824 */ /* 0x100fe200078e0a2c */
[----:B------:R-:W-:Y:S01]  /*18d0*/  ISETP.GT.U32.AND P6, PT, R44, R18, PT ;  /* 0x000000122c00720c */ /* 0x000fe20003fc4070 */
[--C-:B------:R-:W-:Y:S01]  /*18e0*/  @!P0 IMAD.IADD R26, R26, 0x1, -R44.reuse ;  /* 0x000000011a1a8824 */ /* 0x100fe200078e0a2c */
[C---:B------:R-:W-:Y:S01]  /*18f0*/  ISETP.GT.U32.AND P0, PT, R44.reuse, R20, PT ;  /* 0x000000142c00720c */ /* 0x040fe20003f04070 */
[--C-:B------:R-:W-:Y:S01]  /*1900*/  @!P3 IMAD.IADD R27, R27, 0x1, -R44.reuse ;  /* 0x000000011b1bb824 */ /* 0x100fe200078e0a2c */
[----:B------:R-:W-:Y:S01]  /*1910*/  ISETP.GT.U32.AND P3, PT, R44, R22, PT ;  /* 0x000000162c00720c */ /* 0x000fe20003f64070 */
[----:B------:R-:W-:Y:S01]  /*1920*/  @!P1 IMAD.IADD R28, R28, 0x1, -R44 ;  /* 0x000000011c1c9824 */ /* 0x000fe200078e0a2c */
[C---:B------:R-:W-:Y:S01]  /*1930*/  ISETP.GT.U32.AND P1, PT, R44.reuse, R23, PT ;  /* 0x000000172c00720c */ /* 0x040fe20003f24070 */
[----:B------:R-:W-:Y:S01]  /*1940*/  IMAD R34, R44, R5, R41 ;  /* 0x000000052c227224 */ /* 0x000fe200078e0229 */
[----:B------:R-:W-:Y:S01]  /*1950*/  IABS R41, R21 ;  /* 0x0000001500297213 */ /* 0x000fe20000000000 */
[----:B------:R-:W-:-:S02]  /*1960*/  IMAD.U32 R39, RZ, RZ, UR37 ;  /* 0x00000025ff277e24 */ /* 0x000fc4000f8e00ff */
[----:B------:R-:W-:-:S03]  /*1970*/  IMAD.HI.U32 R5, R6, R35, RZ ;  /* 0x0000002306057227 */ /* 0x000fc600078e00ff */
[----:B------:R-:W-:Y:S01]  /*1980*/  IABS R47, R39 ;  /* 0x00000027002f7213 */ /* 0x000fe20000000000 */
[--C-:B------:R-:W-:Y:S01]  /*1990*/  @!P4 IMAD.IADD R25, R25, 0x1, -R44.reuse ;  /* 0x000000011919c824 */ /* 0x100fe200078e0a2c */
[----:B------:R-:W-:Y:S01]  /*19a0*/  ISETP.GT.U32.AND P4, PT, R44, R19, PT ;  /* 0x000000132c00720c */ /* 0x000fe20003f84070 */
[----:B------:R-:W-:Y:S01]  /*19b0*/  @!P5 IMAD.IADD R30, R30, 0x1, -R44 ;  /* 0x000000011e1ed824 */ /* 0x000fe200078e0a2c */
[----:B------:R-:W-:Y:S01]  /*19c0*/  ISETP.GT.U32.AND P5, PT, R44, R26, PT ;  /* 0x0000001a2c00720c */ /* 0x000fe20003fa4070 */
[----:B------:R-:W-:Y:S02]  /*19d0*/  IMAD.U32 R38, RZ, RZ, UR36 ;  /* 0x00000024ff267e24 */ /* 0x000fe4000f8e00ff */
[----:B------:R-:W-:Y:S02]  /*19e0*/  IMAD.MOV R21, RZ, RZ, -R5 ;  /* 0x000000ffff157224 */ /* 0x000fe400078e0a05 */
[----:B------:R-:W-:Y:S01]  /*19f0*/  IMAD.HI.U32 R5, R6, R41, RZ ;  /* 0x0000002906057227 */ /* 0x000fe200078e00ff */
[----:B------:R-:W-:-:S03]  /*1a00*/  IABS R45, R38 ;  /* 0x00000026002d7213 */ /* 0x000fc60000000000 */
[----:B------:R-:W-:Y:S02]  /*1a10*/  IMAD.U32 R40, RZ, RZ, UR38 ;  /* 0x00000026ff287e24 */ /* 0x000fe4000f8e00ff */
[----:B------:R-:W-:Y:S01]  /*1a20*/  @!P2 IMAD.IADD R29, R29, 0x1, -R44 ;  /* 0x000000011d1da824 */ /* 0x000fe200078e0a2c */
[----:B------:R-:W-:Y:S01]  /*1a30*/  ISETP.GT.U32.AND P2, PT, R44, R24, PT ;  /* 0x000000182c00720c */ /* 0x000fe20003f44070 */
[----:B------:R-:W-:Y:S01]  /*1a40*/  IMAD.MOV R38, RZ, RZ, -R5 ;  /* 0x000000ffff267224 */ /* 0x000fe200078e0a05 */
[----:B------:R-:W-:Y:S01]  /*1a50*/  IABS R49, R40 ;  /* 0x0000002800317213 */ /* 0x000fe20000000000 */
[----:B------:R-:W-:-:S04]  /*1a60*/  IMAD.HI.U32 R5, R6, R47, RZ ;  /* 0x0000002f06057227 */ /* 0x000fc800078e00ff */
[--C-:B------:R-:W-:Y:S01]  /*1a70*/  @!P6 IMAD.IADD R18, R18, 0x1, -R44.reuse ;  /* 0x000000011212e824 */ /* 0x100fe200078e0a2c */
[----:B------:R-:W-:Y:S01]  /*1a80*/  ISETP.GT.U32.AND P6, PT, R44, R25, PT ;  /* 0x000000192c00720c */ /* 0x000fe20003fc4070 */
[--C-:B------:R-:W-:Y:S01]  /*1a90*/  @!P3 IMAD.IADD R22, R22, 0x1, -R44.reuse ;  /* 0x000000011616b824 */ /* 0x100fe200078e0a2c */
[C---:B------:R-:W-:Y:S01]  /*1aa0*/  ISETP.GT.U32.AND P3, PT, R44.reuse, R28, PT ;  /* 0x0000001c2c00720c */ /* 0x040fe20003f64070 */
[--C-:B------:R-:W-:Y:S01]  /*1ab0*/  @!P1 IMAD.IADD R23, R23, 0x1, -R44.reuse ;  /* 0x0000000117179824 */ /* 0x100fe200078e0a2c */
[----:B------:R-:W-:Y:S01]  /*1ac0*/  ISETP.GT.U32.AND P1, PT, R44, R29, PT ;  /* 0x0000001d2c00720c */ /* 0x000fe20003f24070 */
[--C-:B------:R-:W-:Y:S01]  /*1ad0*/  @!P4 IMAD.IADD R19, R19, 0x1, -R44.reuse ;  /* 0x000000011313c824 */ /* 0x100fe200078e0a2c */
[----:B------:R-:W-:Y:S01]  /*1ae0*/  IADD3 R5, -R5, RZ, RZ ;  /* 0x000000ff05057210 */ /* 0x000fe20007ffe1ff */
[--C-:B------:R-:W-:Y:S01]  /*1af0*/  @!P0 IMAD.IADD R20, R20, 0x1, -R44.reuse ;  /* 0x0000000114148824 */ /* 0x100fe200078e0a2c */
[----:B------:R-:W-:Y:S01]  /*1b00*/  ISETP.GT.U32.AND P0, PT, R44, R27, PT ;  /* 0x0000001b2c00720c */ /* 0x000fe20003f04070 */
[----:B------:R-:W-:Y:S01]  /*1b10*/  @!P5 IMAD.IADD R26, R26, 0x1, -R44 ;  /* 0x000000011a1ad824 */ /* 0x000fe200078e0a2c */
[----:B------:R-:W-:Y:S01]  /*1b20*/  ISETP.GT.U32.AND P4, PT, R44, R30, PT ;  /* 0x0000001e2c00720c */ /* 0x000fe20003f84070 */
[----:B------:R-:W-:Y:S01]  /*1b30*/  IMAD.HI.U32 R39, R6, R49, RZ ;  /* 0x0000003106277227 */ /* 0x000fe200078e00ff */
[----:B------:R-:W-:-:S03]  /*1b40*/  ISETP.GT.U32.AND P5, PT, R44, R33, PT ;  /* 0x000000212c00720c */ /* 0x000fc60003fa4070 */
[C---:B------:R-:W-:Y:S02]  /*1b50*/  IMAD R38, R44.reuse, R38, R41 ;  /* 0x000000262c267224 */ /* 0x040fe400078e0229 */
[C---:B------:R-:W-:Y:S01]  /*1b60*/  IMAD R40, R44.reuse, R5, R47 ;  /* 0x000000052c287224 */ /* 0x040fe200078e022f */
[C---:B------:R-:W-:Y:S01]  /*1b70*/  LOP3.LUT R47, R3.reuse, 0x72, RZ, 0xfc, !PT ;  /* 0x00000072032f7812 */ /* 0x040fe200078efcff */
[C---:B------:R-:W-:Y:S02]  /*1b80*/  IMAD R35, R44.reuse, R21, R35 ;  /* 0x000000152c237224 */ /* 0x040fe400078e0223 */
[----:B------:R-:W-:Y:S02]  /*1b90*/  IMAD.MOV R41, RZ, RZ, -R39 ;  /* 0x000000ffff297224 */ /* 0x000fe400078e0a27 */
[----:B------:R-:W-:Y:S02]  /*1ba0*/  IMAD.U32 R5, RZ, RZ, UR4 ;  /* 0x00000004ff057e24 */ /* 0x000fe4000f8e00ff */
[----:B------:R-:W-:Y:S01]  /*1bb0*/  IMAD R41, R44, R41, R49 ;  /* 0x000000292c297224 */ /* 0x000fe200078e0231 */
[----:B------:R-:W-:Y:S01]  /*1bc0*/  LOP3.LUT R49, R3, 0x6c, RZ, 0xfc, !PT ;  /* 0x0000006c03317812 */ /* 0x000fe200078efcff */
[--C-:B------:R-:W-:Y:S01]  /*1bd0*/  @!P2 IMAD.IADD R24, R24, 0x1, -R44.reuse ;  /* 0x000000011818a824 */ /* 0x100fe200078e0a2c */
[----:B------:R-:W-:Y:S01]  /*1be0*/  IABS R5, R5 ;  /* 0x0000000500057213 */ /* 0x000fe20000000000 */
[--C-:B------:R-:W-:Y:S01]  /*1bf0*/  @!P6 IMAD.IADD R25, R25, 0x1, -R44.reuse ;  /* 0x000000011919e824 */ /* 0x100fe200078e0a2c */
[----:B------:R-:W-:Y:S01]  /*1c00*/  ISETP.GT.U32.AND P2, PT, R44, R31, PT ;  /* 0x0000001f2c00720c */ /* 0x000fe20003f44070 */
[--C-:B------:R-:W-:Y:S01]  /*1c10*/  @!P3 IMAD.IADD R28, R28, 0x1, -R44.reuse ;  /* 0x000000011c1cb824 */ /* 0x100fe200078e0a2c */
[C---:B------:R-:W-:Y:S01]  /*1c20*/  ISETP.GT.U32.AND P6, PT, R44.reuse, R32, PT ;  /* 0x000000202c00720c */ /* 0x040fe20003fc4070 */
[----:B------:R-:W-:Y:S01]  /*1c30*/  @!P1 IMAD.IADD R29, R29, 0x1, -R44 ;  /* 0x000000011d1d9824 */ /* 0x000fe200078e0a2c */
[----:B------:R-:W-:Y:S01]  /*1c40*/  ISETP.GT.U32.AND P3, PT, R44, R35, PT ;  /* 0x000000232c00720c */ /* 0x000fe20003f64070 */
[----:B------:R-:W-:Y:S01]  /*1c50*/  IMAD.HI.U32 R21, R6, R45, RZ ;  /* 0x0000002d06157227 */ /* 0x000fe200078e00ff */
[----:B------:R-:W-:-:S03]  /*1c60*/  ISETP.GT.U32.AND P1, PT, R44, R38, PT ;  /* 0x000000262c00720c */ /* 0x000fc60003f24070 */
[--C-:B------:R-:W-:Y:S01]  /*1c70*/  @!P0 IMAD.IADD R27, R27, 0x1, -R44.reuse ;  /* 0x000000011b1b8824 */ /* 0x100fe200078e0a2c */
[----:B------:R-:W-:Y:S01]  /*1c80*/  ISETP.GT.U32.AND P0, PT, R44, R34, PT ;  /* 0x000000222c00720c */ /* 0x000fe20003f04070 */
[--C-:B------:R-:W-:Y:S01]  /*1c90*/  @!P4 IMAD.IADD R30, R30, 0x1, -R44.reuse ;  /* 0x000000011e1ec824 */ /* 0x100fe200078e0a2c */
[C---:B------:R-:W-:Y:S01]  /*1ca0*/  ISETP.GT.U32.AND P4, PT, R44.reuse, R40, PT ;  /* 0x000000282c00720c */ /* 0x040fe20003f84070 */
[----:B------:R-:W-:Y:S01]  /*1cb0*/  @!P5 IMAD.IADD R33, R33, 0x1, -R44 ;  /* 0x000000012121d824 */ /* 0x000fe200078e0a2c */
[----:B------:R-:W-:Y:S01]  /*1cc0*/  ISETP.GT.U32.AND P5, PT, R44, R41, PT ;  /* 0x000000292c00720c */ /* 0x000fe20003fa4070 */
[----:B------:R-:W-:Y:S01]  /*1cd0*/  IMAD.MOV R21, RZ, RZ, -R21 ;  /* 0x000000ffff157224 */ /* 0x000fe200078e0a15 */
[----:B------:R-:W-:Y:S01]  /*1ce0*/  @!P2 IADD3 R31, R31, -R44, RZ ;  /* 0x8000002c1f1fa210 */ /* 0x000fe20007ffe0ff */
[----:B------:R-:W-:-:S04]  /*1cf0*/  IMAD.HI.U32 R6, R6, R5, RZ ;  /* 0x0000000506067227 */ /* 0x000fc800078e00ff */
[----:B------:R-:W-:Y:S01]  /*1d00*/  IMAD R39, R44, R21, R45 ;  /* 0x000000152c277224 */ /* 0x000fe200078e022d */
[----:B------:R-:W-:Y:S01]  /*1d10*/  LOP3.LUT R45, R3, 0x76, RZ, 0xfc, !PT ;  /* 0x00000076032d7812 */ /* 0x000fe200078efcff */
[----:B------:R-:W-:Y:S02]  /*1d20*/  IMAD.MOV R6, RZ, RZ, -R6 ;  /* 0x000000ffff067224 */ /* 0x000fe400078e0a06 */
[--C-:B------:R-:W-:Y:S01]  /*1d30*/  @!P6 IMAD.IADD R32, R32, 0x1, -R44.reuse ;  /* 0x000000012020e824 */ /* 0x100fe200078e0a2c */
[C---:B------:R-:W-:Y:S01]  /*1d40*/  ISETP.GT.U32.AND P2, PT, R44.reuse, R39, PT ;  /* 0x000000272c00720c */ /* 0x040fe20003f44070 */
[C---:B------:R-:W-:Y:S01]  /*1d50*/  IMAD R42, R44.reuse, R6, R5 ;  /* 0x000000062c2a7224 */ /* 0x040fe200078e0205 */
[C---:B------:R-:W-:Y:S01]  /*1d60*/  ISETP.GT.U32.AND P6, PT, R44.reuse, R31, PT ;  /* 0x0000001f2c00720c */ /* 0x040fe20003fc4070 */
[--C-:B------:R-:W-:Y:S01]  /*1d70*/  @!P3 IMAD.IADD R35, R35, 0x1, -R44.reuse ;  /* 0x000000012323b824 */ /* 0x100fe200078e0a2c */
[----:B------:R-:W-:Y:S01]  /*1d80*/  ISETP.GT.U32.AND P3, PT, R44, R32, PT ;  /* 0x000000202c00720c */ /* 0x000fe20003f64070 */
[--C-:B------:R-:W-:Y:S01]  /*1d90*/  @!P1 IMAD.IADD R38, R38, 0x1, -R44.reuse ;  /* 0x0000000126269824 */ /* 0x100fe200078e0a2c */
[----:B------:R-:W-:Y:S01]  /*1da0*/  ISETP.GT.U32.AND P1, PT, R44, R33, PT ;  /* 0x000000212c00720c */ /* 0x000fe20003f24070 */
[--C-:B------:R-:W-:Y:S01]  /*1db0*/  @!P0 IMAD.IADD R34, R34, 0x1, -R44.reuse ;  /* 0x0000000122228824 */ /* 0x100fe200078e0a2c */
[----:B------:R-:W-:Y:S01]  /*1dc0*/  ISETP.GT.U32.AND P0, PT, R44, R42, PT ;  /* 0x0000002a2c00720c */ /* 0x000fe20003f04070 */
[--C-:B------:R-:W-:Y:S01]  /*1dd0*/  @!P4 IMAD.IADD R40, R40, 0x1, -R44.reuse ;  /* 0x000000012828c824 */ /* 0x100fe200078e0a2c */
[C---:B------:R-:W-:Y:S01]  /*1de0*/  ISETP.GT.U32.AND P4, PT, R44.reuse, R35, PT ;  /* 0x000000232c00720c */ /* 0x040fe20003f84070 */
[--C-:B------:R-:W-:Y:S01]  /*1df0*/  @!P5 IMAD.IADD R41, R41, 0x1, -R44.reuse ;  /* 0x000000012929d824 */ /* 0x100fe200078e0a2c */
[C---:B------:R-:W-:Y:S01]  /*1e00*/  ISETP.GT.U32.AND P5, PT, R44.reuse, R38, PT ;  /* 0x000000262c00720c */ /* 0x040fe20003fa4070 */
[--C-:B------:R-:W-:Y:S01]  /*1e10*/  @!P2 IMAD.IADD R39, R39, 0x1, -R44.reuse ;  /* 0x000000012727a824 */ /* 0x100fe200078e0a2c */
[----:B------:R-:W-:Y:S01]  /*1e20*/  ISETP.GT.U32.AND P2, PT, R44, R34, PT ;  /* 0x000000222c00720c */ /* 0x000fe20003f44070 */
[--C-:B------:R-:W-:Y:S01]  /*1e30*/  @!P6 IMAD.IADD R31, R31, 0x1, -R44.reuse ;  /* 0x000000011f1fe824 */ /* 0x100fe200078e0a2c */
[----:B------:R-:W-:Y:S01]  /*1e40*/  ISETP.GE.AND P6, PT, R2, RZ, PT ;  /* 0x000000ff0200720c */ /* 0x000fe20003fc6270 */
[--C-:B------:R-:W-:Y:S01]  /*1e50*/  @!P3 IMAD.IADD R32, R32, 0x1, -R44.reuse ;  /* 0x000000012020b824 */ /* 0x100fe200078e0a2c */
[C---:B------:R-:W-:Y:S01]  /*1e60*/  ISETP.GT.U32.AND P3, PT, R44.reuse, R41, PT ;  /* 0x000000292c00720c */ /* 0x040fe20003f64070 */
[--C-:B------:R-:W-:Y:S01]  /*1e70*/  @!P1 IMAD.IADD R33, R33, 0x1, -R44.reuse ;  /* 0x0000000121219824 */ /* 0x100fe200078e0a2c */
[----:B------:R-:W-:Y:S01]  /*1e80*/  ISETP.GT.U32.AND P1, PT, R44, R40, PT ;  /* 0x000000282c00720c */ /* 0x000fe20003f24070 */
[--C-:B------:R-:W-:Y:S01]  /*1e90*/  @!P0 IMAD.IADD R42, R42, 0x1, -R44.reuse ;  /* 0x000000012a2a8824 */ /* 0x100fe200078e0a2c */
[----:B------:R-:W-:Y:S01]  /*1ea0*/  ISETP.GT.U32.AND P0, PT, R44, R39, PT ;  /* 0x000000272c00720c */ /* 0x000fe20003f04070 */
[--C-:B------:R-:W-:Y:S01]  /*1eb0*/  @!P4 IMAD.IADD R35, R35, 0x1, -R44.reuse ;  /* 0x000000012323c824 */ /* 0x100fe200078e0a2c */
[----:B------:R-:W-:Y:S01]  /*1ec0*/  ISETP.NE.AND P4, PT, R36, RZ, PT ;  /* 0x000000ff2400720c */ /* 0x000fe20003f85270 */
[----:B------:R-:W-:Y:S01]  /*1ed0*/  @!P5 IMAD.IADD R38, R38, 0x1, -R44 ;  /* 0x000000012626d824 */ /* 0x000fe200078e0a2c */
[----:B------:R-:W-:Y:S01]  /*1ee0*/  ISETP.LE.AND P5, PT, RZ, UR5, PT ;  /* 0x00000005ff007c0c */ /* 0x000fe2000bfa3270 */
[----:B------:R-:W-:Y:S01]  /*1ef0*/  IMAD.MOV.U32 R21, RZ, RZ, R20 ;  /* 0x000000ffff157224 */ /* 0x000fe200078e0014 */
[----:B------:R-:W-:Y:S01]  /*1f00*/  SHF.R.S32.HI R5, RZ, 0x1f, R16 ;  /* 0x0000001fff057819 */ /* 0x000fe20000011410 */
[----:B------:R-:W-:Y:S01]  /*1f10*/  @!P6 IMAD.MOV R4, RZ, RZ, -R4 ;  /* 0x000000ffff04e224 */ /* 0x000fe200078e0a04 */
[----:B------:R-:W-:Y:S01]  /*1f20*/  LOP3.LUT R6, RZ, R37, RZ, 0x33, !PT ;  /* 0x00000025ff067212 */ /* 0x000fe200078e33ff */
[--C-:B------:R-:W-:Y:S01]  /*1f30*/  @!P3 IMAD.IADD R41, R41, 0x1, -R44.reuse ;  /* 0x000000012929b824 */ /* 0x100fe200078e0a2c */
[----:B------:R-:W-:Y:S01]  /*1f40*/  ISETP.LE.AND P3, PT, RZ, UR8, PT ;  /* 0x00000008ff007c0c */ /* 0x000fe2000bf63270 */
[--C-:B------:R-:W-:Y:S01]  /*1f50*/  @!P1 IMAD.IADD R40, R40, 0x1, -R44.reuse ;  /* 0x0000000128289824 */ /* 0x100fe200078e0a2c */
[----:B------:R-:W-:Y:S01]  /*1f60*/  ISETP.LE.AND P1, PT, RZ, UR7, PT ;  /* 0x00000007ff007c0c */ /* 0x000fe2000bf23270 */
[--C-:B------:R-:W-:Y:S01]  /*1f70*/  @!P0 IMAD.IADD R39, R39, 0x1, -R44.reuse ;  /* 0x0000000127278824 */ /* 0x100fe200078e0a2c */
[----:B------:R-:W-:Y:S01]  /*1f80*/  ISETP.LE.AND P0, PT, RZ, UR6, PT ;  /* 0x00000006ff007c0c */ /* 0x000fe2000bf03270 */
[----:B------:R-:W-:Y:S01]  /*1f90*/  @!P2 IMAD.IADD R34, R34, 0x1, -R44 ;  /* 0x000000012222a824 */ /* 0x000fe200078e0a2c */
[----:B------:R-:W-:Y:S01]  /*1fa0*/  @!P4 LOP3.LUT R4, RZ, R36, RZ, 0x33, !PT ;  /* 0x00000024ff04c212 */ /* 0x000fe200078e33ff */
[----:B------:R-:W-:Y:S01]  /*1fb0*/  @!P5 IMAD.MOV R7, RZ, RZ, -R7 ;  /* 0x000000ffff07d224 */ /* 0x000fe200078e0a07 */
[----:B------:R-:W-:Y:S01]  /*1fc0*/  ISETP.LE.AND P4, PT, RZ, UR9, PT ;  /* 0x00000009ff007c0c */ /* 0x000fe2000bf83270 */
[----:B------:R-:W-:Y:S01]  /*1fd0*/  ULDC UR5, c[0x0][0x240] ;  /* 0x0000900000057ab9 */ /* 0x000fe20000000800 */
[----:B------:R-:W-:Y:S01]  /*1fe0*/  ISETP.LE.AND P5, PT, RZ, UR10, PT ;  /* 0x0000000aff007c0c */ /* 0x000fe2000bfa3270 */
[----:B------:R-:W-:Y:S01]  /*1ff0*/  ULDC.64 UR6, c[0x0][0x210] ;  /* 0x0000840000067ab9 */ /* 0x000fe20000000a00 */
[----:B------:R-:W-:Y:S01]  /*2000*/  ISETP.GT.U32.AND P2, PT, R44, R42, PT ;  /* 0x0000002a2c00720c */ /* 0x000fe20003f44070 */
[----:B------:R-:W-:Y:S01]  /*2010*/  @!P3 IMAD.MOV R10, RZ, RZ, -R10 ;  /* 0x000000ffff0ab224 */ /* 0x000fe200078e0a0a */
[----:B------:R-:W-:Y:S01]  /*2020*/  ISETP.LE.AND P3, PT, RZ, UR16, PT ;  /* 0x00000010ff007c0c */ /* 0x000fe2000bf63270 */
[----:B------:R-:W-:Y:S01]  /*2030*/  USHF.R.U32.HI UR8, URZ, 0x4, UR13 ;  /* 0x000000043f087899 */ /* 0x000fe2000801160d */
[----:B------:R-:W-:Y:S01]  /*2040*/  @!P1 IADD3 R9, -R9, RZ, RZ ;  /* 0x000000ff09099210 */ /* 0x000fe20007ffe1ff */
[----:B------:R-:W-:Y:S01]  /*2050*/  @!P0 IMAD.MOV R8, RZ, RZ, -R8 ;  /* 0x000000ffff088224 */ /* 0x000fe200078e0a08 */
[----:B------:R-:W-:Y:S01]  /*2060*/  ISETP.LE.AND P0, PT, RZ, UR11, PT ;  /* 0x0000000bff007c0c */ /* 0x000fe2000bf03270 */
[----:B------:R-:W-:Y:S01]  /*2070*/  USGXT.U32 UR8, UR8, 0xe ;  /* 0x0000000e0808789a */ /* 0x000fe20008000000 */
[----:B------:R-:W-:Y:S01]  /*2080*/  ISETP.LE.AND P1, PT, RZ, UR15, PT ;  /* 0x0000000fff007c0c */ /* 0x000fe2000bf23270 */
[----:B------:R-:W-:Y:S01]  /*2090*/  @!P4 IMAD.MOV R11, RZ, RZ, -R11 ;  /* 0x000000ffff0bc224 */ /* 0x000fe200078e0a0b */
[----:B------:R-:W-:Y:S01]  /*20a0*/  ISETP.LE.AND P4, PT, RZ, UR17, PT ;  /* 0x00000011ff007c0c */ /* 0x000fe2000bf83270 */
[----:B------:R-:W-:Y:S01]  /*20b0*/  @!P5 IMAD.MOV R12, RZ, RZ, -R12 ;  /* 0x000000ffff0cd224 */ /* 0x000fe200078e0a0c */
[----:B------:R-:W-:Y:S01]  /*20c0*/  ISETP.LE.AND P5, PT, RZ, UR18, PT ;  /* 0x00000012ff007c0c */ /* 0x000fe2000bfa3270 */
[----:B------:R-:W-:Y:S01]  /*20d0*/  @!P2 IMAD.IADD R42, R42, 0x1, -R44 ;  /* 0x000000012a2aa824 */ /* 0x000fe200078e0a2c */
[----:B------:R-:W-:Y:S01]  /*20e0*/  ISETP.NE.AND P2, PT, R37, RZ, PT ;  /* 0x000000ff2500720c */ /* 0x000fe20003f45270 */
[----:B------:R-:W-:Y:S01]  /*20f0*/  @!P3 IMAD.MOV R15, RZ, RZ, -R15 ;  /* 0x000000ffff0fb224 */ /* 0x000fe200078e0a0f */
[----:B------:R-:W-:Y:S01]  /*2100*/  ISETP.LE.AND P3, PT, RZ, UR21, PT ;  /* 0x00000015ff007c0c */ /* 0x000fe2000bf63270 */
[-C--:B0-----:R-:W-:Y:S01]  /*2110*/  IMAD R52, R3, R227.reuse, RZ ;  /* 0x000000e303347224 */ /* 0x081fe200078e02ff */
[----:B------:R-:W-:Y:S01]  /*2120*/  LEA.HI R16, R5, R16, RZ, 0x7 ;  /* 0x0000001005107211 */ /* 0x000fe200078f38ff */
[----:B------:R-:W-:Y:S01]  /*2130*/  @!P0 IMAD.MOV R13, RZ, RZ, -R13 ;  /* 0x000000ffff0d8224 */ /* 0x000fe200078e0a0d */
[----:B------:R-:W-:Y:S01]  /*2140*/  ISETP.LE.AND P0, PT, RZ, UR19, PT ;  /* 0x00000013ff007c0c */ /* 0x000fe2000bf03270 */
[----:B------:R-:W-:Y:S01]  /*2150*/  @!P1 IMAD.MOV R14, RZ, RZ, -R14 ;  /* 0x000000ffff0e9224 */ /* 0x000fe200078e0a0e */
[----:B------:R-:W-:Y:S01]  /*2160*/  ISETP.LE.AND P1, PT, RZ, UR20, PT ;  /* 0x00000014ff007c0c */ /* 0x000fe2000bf23270 */
[----:B------:R-:W-:Y:S01]  /*2170*/  @!P4 IMAD.MOV R17, RZ, RZ, -R17 ;  /* 0x000000ffff11c224 */ /* 0x000fe200078e0a11 */
[----:B------:R-:W-:Y:S01]  /*2180*/  ISETP.LE.AND P4, PT, RZ, UR22, PT ;  /* 0x00000016ff007c0c */ /* 0x000fe2000bf83270 */
[----:B------:R-:W-:Y:S01]  /*2190*/  @!P5 IMAD.MOV R18, RZ, RZ, -R18 ;  /* 0x000000ffff12d224 */ /* 0x000fe200078e0a12 */
[----:B------:R-:W-:Y:S01]  /*21a0*/  ISETP.LE.AND P5, PT, RZ, UR23, PT ;  /* 0x00000017ff007c0c */ /* 0x000fe2000bfa3270 */
[----:B------:R-:W-:Y:S01]  /*21b0*/  IMAD R51, R180, R227, RZ ;  /* 0x000000e3b4337224 */ /* 0x000fe200078e02ff */
[----:B------:R-:W-:Y:S01]  /*21c0*/  ISETP.LE.AND P6, PT, RZ, UR4, PT ;  /* 0x00000004ff007c0c */ /* 0x000fe2000bfc3270 */
[----:B------:R-:W-:Y:S01]  /*21d0*/  @!P3 IMAD.MOV R22, RZ, RZ, -R22 ;  /* 0x000000ffff16b224 */ /* 0x000fe200078e0a16 */
[----:B------:R-:W-:Y:S01]  /*21e0*/  ISETP.LE.AND P3, PT, RZ, UR26, PT ;  /* 0x0000001aff007c0c */ /* 0x000fe2000bf63270 */
[----:B------:R-:W-:Y:S01]  /*21f0*/  ULDC UR4, c[0x0][0x234] ;  /* 0x00008d0000047ab9 */ /* 0x000fe20000000800 */
[C---:B------:R-:W-:Y:S01]  /*2200*/  SEL R5, R6.reuse, R18, !P2 ;  /* 0x0000001206057207 */ /* 0x040fe20005000000 */
        /* <DEDUP_REMOVED lines=8> */
[----:B------:R-:W-:Y:S01]  /*2290*/  @!P6 IMAD.MOV R42, RZ, RZ, -R42 ;  /* 0x000000ffff2ae224 */ /* 0x000fe200078e0a2a */
[C---:B------:R-:W-:Y:S01]  /*22a0*/  SEL R20, R6.reuse, R19, !P2 ;  /* 0x0000001306147207 */ /* 0x040fe20005000000 */
[----:B------:R-:W-:Y:S01]  /*22b0*/  @!P3 IMAD.MOV R27, RZ, RZ, -R27 ;  /* 0x000000ffff1bb224 */ /* 0x000fe200078e0a1b */
[----:B------:R-:W-:Y:S01]  /*22c0*/  ISETP.LE.AND P3, PT, RZ, UR31, PT ;  /* 0x0000001fff007c0c */ /* 0x000fe2000bf63270 */
[----:B------:R-:W0:Y:S01]  /*22d0*/  LDC.64 R18, c[0x0][0x218] ;  /* 0x00008600ff127b82 */ /* 0x000e220000000a00 */
        /* <DEDUP_REMOVED lines=9> */
[----:B------:R-:W-:Y:S01]  /*2370*/  IMAD R7, R7, UR5, RZ ;  /* 0x0000000507077c24 */ /* 0x000fe2000f8e02ff */
[C---:B------:R-:W-:Y:S01]  /*2380*/  SEL R8, R6.reuse, R8, !P2 ;  /* 0x0000000806087207 */ /* 0x040fe20005000000 */
[----:B------:R-:W-:Y:S01]  /*2390*/  @!P3 IMAD.MOV R32, RZ, RZ, -R32 ;  /* 0x000000ffff20b224 */ /* 0x000fe200078e0a20 */
[----:B------:R-:W-:Y:S01]  /*23a0*/  ISETP.LE.AND P3, PT, RZ, UR36, PT ;  /* 0x00000024ff007c0c */ /* 0x000fe2000bf63270 */
[----:B------:R-:W-:Y:S01]  /*23b0*/  IMAD R125, R5, UR5, RZ ;  /* 0x00000005057d7c24 */ /* 0x000fe2000f8e02ff */
[----:B------:R-:W-:Y:S01]  /*23c0*/  SEL R9, R6, R9, !P2 ;  /* 0x0000000906097207 */ /* 0x000fe20005000000 */
[----:B------:R-:W-:Y:S01]  /*23d0*/  @!P0 IMAD.MOV R30, RZ, RZ, -R30 ;  /* 0x000000ffff1e8224 */ /* 0x000fe200078e0a1e */
[----:B------:R-:W-:Y:S01]  /*23e0*/  ISETP.LE.AND P0, PT, RZ, UR34, PT ;  /* 0x00000022ff007c0c */ /* 0x000fe2000bf03270 */
[----:B------:R-:W-:Y:S01]  /*23f0*/  @!P1 IMAD.MOV R31, RZ, RZ, -R31 ;  /* 0x000000ffff1f9224 */ /* 0x000fe200078e0a1f */
[----:B------:R-:W-:Y:S01]  /*2400*/  ISETP.LE.AND P1, PT, RZ, UR35, PT ;  /* 0x00000023ff007c0c */ /* 0x000fe2000bf23270 */
[----:B------:R-:W-:Y:S01]  /*2410*/  @!P4 IMAD.MOV R33, RZ, RZ, -R33 ;  /* 0x000000ffff21c224 */ /* 0x000fe200078e0a21 */
[----:B------:R-:W-:Y:S01]  /*2420*/  ISETP.LE.AND P4, PT, RZ, UR37, PT ;  /* 0x00000025ff007c0c */ /* 0x000fe2000bf83270 */
[----:B------:R-:W-:Y:S01]  /*2430*/  IMAD R36, R8, UR5, RZ ;  /* 0x0000000508247c24 */ /* 0x000fe2000f8e02ff */
[----:B------:R-:W-:Y:S01]  /*2440*/  @!P5 IADD3 R34, -R34, RZ, RZ ;  /* 0x000000ff2222d210 */ /* 0x000fe20007ffe1ff */
[----:B------:R-:W-:Y:S01]  /*2450*/  IMAD R9, R9, UR5, RZ ;  /* 0x0000000509097c24 */ /* 0x000fe2000f8e02ff */
[----:B------:R-:W-:Y:S01]  /*2460*/  ISETP.LE.AND P5, PT, RZ, UR38, PT ;  /* 0x00000026ff007c0c */ /* 0x000fe2000bfa3270 */
[----:B------:R-:W-:Y:S01]  /*2470*/  @!P3 IMAD.MOV R39, RZ, RZ, -R39 ;  /* 0x000000ffff27b224 */ /* 0x000fe200078e0a27 */
[----:B------:R-:W-:Y:S01]  /*2480*/  SEL R10, R6, R10, !P2 ;  /* 0x0000000a060a7207 */ /* 0x000fe20005000000 */
[----:B------:R-:W-:Y:S01]  /*2490*/  IMAD R20, R20, UR5, RZ ;  /* 0x0000000514147c24 */ /* 0x000fe2000f8e02ff */
[C---:B------:R-:W-:Y:S01]  /*24a0*/  SEL R11, R6.reuse, R11, !P2 ;  /* 0x0000000b060b7207 */ /* 0x040fe20005000000 */
[----:B------:R-:W-:Y:S01]  /*24b0*/  @!P0 IMAD.MOV R35, RZ, RZ, -R35 ;  /* 0x000000ffff238224 */ /* 0x000fe200078e0a23 */
[C---:B------:R-:W-:Y:S01]  /*24c0*/  SEL R12, R6.reuse, R12, !P2 ;  /* 0x0000000c060c7207 */ /* 0x040fe20005000000 */
[----:B------:R-:W-:Y:S01]  /*24d0*/  @!P1 IMAD.MOV R38, RZ, RZ, -R38 ;  /* 0x000000ffff269224 */ /* 0x000fe200078e0a26 */
[C---:B------:R-:W-:Y:S01]  /*24e0*/  SEL R13, R6.reuse, R13, !P2 ;  /* 0x0000000d060d7207 */ /* 0x040fe20005000000 */
[----:B------:R-:W-:Y:S01]  /*24f0*/  @!P4 IMAD.MOV R40, RZ, RZ, -R40 ;  /* 0x000000ffff28c224 */ /* 0x000fe200078e0a28 */
[----:B------:R-:W-:Y:S01]  /*2500*/  SEL R14, R6, R14, !P2 ;  /* 0x0000000e060e7207 */ /* 0x000fe20005000000 */
[----:B------:R-:W-:Y:S01]  /*2510*/  IMAD R10, R10, UR5, RZ ;  /* 0x000000050a0a7c24 */ /* 0x000fe2000f8e02ff */
[C---:B------:R-:W-:Y:S01]  /*2520*/  SEL R15, R6.reuse, R15, !P2 ;  /* 0x0000000f060f7207 */ /* 0x040fe20005000000 */
[----:B------:R-:W-:Y:S01]  /*2530*/  @!P5 IMAD.MOV R41, RZ, RZ, -R41 ;  /* 0x000000ffff29d224 */ /* 0x000fe200078e0a29 */
[C---:B------:R-:W-:Y:S01]  /*2540*/  SEL R17, R6.reuse, R17, !P2 ;  /* 0x0000001106117207 */ /* 0x040fe20005000000 */
[----:B------:R-:W-:Y:S01]  /*2550*/  IMAD R11, R11, UR5, RZ ;  /* 0x000000050b0b7c24 */ /* 0x000fe2000f8e02ff */
[----:B------:R-:W-:Y:S01]  /*2560*/  SEL R21, R6, R21, !P2 ;  /* 0x0000001506157207 */ /* 0x000fe20005000000 */
[----:B------:R-:W-:Y:S01]  /*2570*/  IMAD R12, R12, UR5, RZ ;  /* 0x000000050c0c7c24 */ /* 0x000fe2000f8e02ff */
[----:B------:R-:W-:Y:S01]  /*2580*/  SEL R22, R6, R22, !P2 ;  /* 0x0000001606167207 */ /* 0x000fe20005000000 */
[----:B------:R-:W-:Y:S01]  /*2590*/  IMAD R13, R13, UR5, RZ ;  /* 0x000000050d0d7c24 */ /* 0x000fe2000f8e02ff */
[-C--:B0-----:R-:W-:Y:S01]  /*25a0*/  LEA R8, P6, R7, R18.reuse, 0x1 ;  /* 0x0000001207087211 */ /* 0x081fe200078c08ff */
[----:B------:R-:W-:Y:S01]  /*25b0*/  IMAD R113, R14, UR5, RZ ;  /* 0x000000050e717c24 */ /* 0x000fe2000f8e02ff */
[----:B------:R-:W-:Y:S01]  /*25c0*/  LEA R92, P1, R36, R18, 0x1 ;  /* 0x00000012245c7211 */ /* 0x000fe200078208ff */
[----:B------:R-:W-:Y:S01]  /*25d0*/  IMAD R115, R15, UR5, RZ ;  /* 0x000000050f737c24 */ /* 0x000fe2000f8e02ff */
[C---:B------:R-:W-:Y:S01]  /*25e0*/  SEL R23, R6.reuse, R23, !P2 ;  /* 0x0000001706177207 */ /* 0x040fe20005000000 */
[----:B------:R-:W-:Y:S01]  /*25f0*/  IMAD R17, R17, UR5, RZ ;  /* 0x0000000511117c24 */ /* 0x000fe2000f8e02ff */
[C---:B------:R-:W-:Y:S01]  /*2600*/  SEL R24, R6.reuse, R24, !P2 ;  /* 0x0000001806187207 */ /* 0x040fe20005000000 */
[----:B------:R-:W-:Y:S01]  /*2610*/  IMAD R21, R21, UR5, RZ ;  /* 0x0000000515157c24 */ /* 0x000fe2000f8e02ff */
[----:B------:R-:W-:Y:S01]  /*2620*/  SEL R25, R6, R25, !P2 ;  /* 0x0000001906197207 */ /* 0x000fe20005000000 */
[----:B------:R-:W-:Y:S01]  /*2630*/  IMAD R22, R22, UR5, RZ ;  /* 0x0000000516167c24 */ /* 0x000fe2000f8e02ff */
[----:B------:R-:W-:Y:S01]  /*2640*/  SEL R26, R6, R26, !P2 ;  /* 0x0000001a061a7207 */ /* 0x000fe20005000000 */
[----:B------:R-:W-:Y:S01]  /*2650*/  IMAD R4, R4, UR4, RZ ;  /* 0x0000000404047c24 */ /* 0x000fe2000f8e02ff */
[C---:B------:R-:W-:Y:S01]  /*2660*/  SEL R27, R6.reuse, R27, !P2 ;  /* 0x0000001b061b7207 */ /* 0x040fe20005000000 */
        /* <DEDUP_REMOVED lines=27> */
[-C--:B------:R-:W-:Y:S01]  /*2820*/  LEA.HI.X.SX32 R56, R7, R19.reuse, 0x1, P6 ;  /* 0x0000001307387211 */ /* 0x080fe200030f0eff */
[----:B------:R-:W-:Y:S01]  /*2830*/  IMAD R39, R39, UR5, RZ ;  /* 0x0000000527277c24 */ /* 0x000fe2000f8e02ff */
[----:B------:R-:W-:Y:S01]  /*2840*/  LEA.HI.X.SX32 R15, R36, R19, 0x1, P1 ;  /* 0x00000013240f7211 */ /* 0x000fe200008f0eff */
[----:B------:R-:W-:Y:S01]  /*2850*/  IMAD R14, R6, UR5, RZ ;  /* 0x00000005060e7c24 */ /* 0x000fe2000f8e02ff */
[-C--:B------:R-:W-:Y:S01]  /*2860*/  LEA R91, P2, R9, R18.reuse, 0x1 ;  /* 0x00000012095b7211 */ /* 0x080fe200078408ff */
[----:B------:R-:W-:Y:S01]  /*2870*/  IMAD R40, R40, UR5, RZ ;  /* 0x0000000528287c24 */ /* 0x000fe2000f8e02ff */
[-C--:B------:R-:W-:Y:S01]  /*2880*/  LEA R90, P3, R10, R18.reuse, 0x1 ;  /* 0x000000120a5a7211 */ /* 0x080fe200078608ff */
[----:B------:R-:W-:Y:S01]  /*2890*/  IMAD R41, R41, UR5, RZ ;  /* 0x0000000529297c24 */ /* 0x000fe2000f8e02ff */
[-C--:B------:R-:W-:Y:S01]  /*28a0*/  LEA R89, P4, R11, R18.reuse, 0x1 ;  /* 0x000000120b597211 */ /* 0x080fe200078808ff */
[----:B------:R-:W-:Y:S01]  /*28b0*/  UMOV UR4, URZ ;  /* 0x0000003f00047c82 */ /* 0x000fe20008000000 */
[-C--:B------:R-:W-:Y:S01]  /*28c0*/  LEA R117, P5, R12, R18.reuse, 0x1 ;  /* 0x000000120c757211 */ /* 0x080fe200078a08ff */
[----:B------:R-:W-:Y:S01]  /*28d0*/  UMOV UR5, URZ ;  /* 0x0000003f00057c82 */ /* 0x000fe20008000000 */
[-C--:B------:R-:W-:Y:S01]  /*28e0*/  LEA R110, P6, R13, R18.reuse, 0x1 ;  /* 0x000000120d6e7211 */ /* 0x080fe200078c08ff */
[-C--:B------:R-:W-:Y:S01]  /*28f0*/  IMAD R52, R182, R227.reuse, RZ ;  /* 0x000000e3b6347224 */ /* 0x080fe200078e02ff */
[-C--:B------:R-:W-:Y:S01]  /*2900*/  LEA R112, P1, R113, R18.reuse, 0x1 ;  /* 0x0000001271707211 */ /* 0x080fe200078208ff */
[----:B------:R-:W-:Y:S01]  /*2910*/  IMAD R51, R183, R227, RZ ;  /* 0x000000e3b7337224 */ /* 0x000fe200078e02ff */
[----:B------:R-:W-:Y:S01]  /*2920*/  LEA.HI.X.SX32 R5, R9, R19, 0x1, P2 ;  /* 0x0000001309057211 */ /* 0x000fe200010f0eff */
        /* <DEDUP_REMOVED lines=10> */
[-C--:B------:R-:W-:Y:S01]  /*29d0*/  IMAD R51, R192, R227.reuse, RZ ;  /* 0x000000e3c0337224 */ /* 0x080fe200078e02ff */
[-C--:B------:R-:W-:Y:S01]  /*29e0*/  LEA R114, P2, R115, R18.reuse, 0x1 ;  /* 0x0000001273727211 */ /* 0x080fe200078408ff */
        /* <DEDUP_REMOVED lines=10> */
[----:B------:R-:W-:Y:S01]  /*2a90*/  IMAD R49, R49, R227, RZ ;  /* 0x000000e331317224 */ /* 0x000fe200078e02ff */
[----:B------:R-:W-:Y:S01]  /*2aa0*/  LEA R118, P0, R4, UR6, 0x1 ;  /* 0x0000000604767c11 */ /* 0x000fe2000f8008ff */
[----:B------:R-:W-:Y:S01]  /*2ab0*/  UIADD3 UR6, UR13, 0x4000, URZ ;  /* 0x000040000d067890 */ /* 0x000fe2000fffe03f */
[----:B------:R-:W-:Y:S01]  /*2ac0*/  LEA.HI.X.SX32 R115, R115, R19, 0x1, P2 ;  /* 0x0000001373737211 */ /* 0x000fe200010f0eff */
[----:B------:R-:W-:Y:S01]  /*2ad0*/  IMAD R50, R50, R227, RZ ;  /* 0x000000e332327224 */ /* 0x000fe200078e02ff */
[-C--:B------:R-:W-:Y:S01]  /*2ae0*/  LEA.HI.X.SX32 R123, R17, R19.reuse, 0x1, P3 ;  /* 0x00000013117b7211 */ /* 0x080fe200018f0eff */
[----:B------:R-:W-:Y:S01]  /*2af0*/  USHF.R.U32.HI UR10, URZ, 0x4, UR6 ;  /* 0x000000043f0a7899 */ /* 0x000fe20008011606 */
[-C--:B------:R-:W-:Y:S01]  /*2b00*/  LEA.HI.X.SX32 R125, R125, R19.reuse, 0x1, P4 ;  /* 0x000000137d7d7211 */ /* 0x080fe200020f0eff */
[----:B------:R-:W-:Y:S01]  /*2b10*/  UIADD3 UR6, UP0, UR8, 0x80, URZ ;  /* 0x0000008008067890 */ /* 0x000fe2000ff1e03f */
[-C--:B------:R-:W-:Y:S01]  /*2b20*/  LEA.HI.X.SX32 R126, R20, R19.reuse, 0x1, P5 ;  /* 0x00000013147e7211 */ /* 0x080fe200028f0eff */
[----:B------:R-:W-:Y:S01]  /*2b30*/  USGXT.U32 UR10, UR10, 0xe ;  /* 0x0000000e0a0a789a */ /* 0x000fe20008000000 */
        /* <DEDUP_REMOVED lines=52> */
[----:B------:R-:W-:Y:S01]  /*2e80*/  LEA.HI.X.SX32 R119, R4, UR7, 0x1, P0 ;  /* 0x0000000704777c11 */ /* 0x000fe200080f0eff */
[----:B------:R-:W-:Y:S01]  /*2e90*/  UIADD3.X UR7, UR4, 0x40000040, URZ, UP0, !UPT ;  /* 0x4000004004077890 */ /* 0x000fe200087fe43f */
[-C--:B------:R-:W-:Y:S01]  /*2ea0*/  LEA R156, P2, R35, R18.reuse, 0x1 ;  /* 0x00000012239c7211 */ /* 0x080fe200078408ff */
[----:B------:R-:W-:Y:S01]  /*2eb0*/  UIADD3 UR9, UP0, UR10, 0x2, URZ ;  /* 0x000000020a097890 */ /* 0x000fe2000ff1e03f */
[-C--:B------:R-:W-:Y:S01]  /*2ec0*/  LEA R160, P3, R38, R18.reuse, 0x1 ;  /* 0x0000001226a07211 */ /* 0x080fe200078608ff */
[-C--:B------:R-:W-:Y:S01]  /*2ed0*/  IMAD R234, R218, R227.reuse, RZ ;  /* 0x000000e3daea7224 */ /* 0x080fe200078e02ff */
[-C--:B------:R-:W-:Y:S01]  /*2ee0*/  LEA R96, P4, R39, R18.reuse, 0x1 ;  /* 0x0000001227607211 */ /* 0x080fe200078808ff */
[----:B------:R-:W-:Y:S01]  /*2ef0*/  UIADD3.X UR11, UR5, 0x40000040, URZ, UP0, !UPT ;  /* 0x40000040050b7890 */ /* 0x000fe200087fe43f */
[-C--:B------:R-:W-:Y:S01]  /*2f00*/  LEA R95, P5, R40, R18.reuse, 0x1 ;  /* 0x00000012285f7211 */ /* 0x080fe200078a08ff */
[-C--:B------:R-:W-:Y:S01]  /*2f10*/  IMAD R233, R219, R227.reuse, RZ ;  /* 0x000000e3dbe97224 */ /* 0x080fe200078e02ff */
[-C--:B------:R-:W-:Y:S01]  /*2f20*/  LEA R94, P6, R41, R18.reuse, 0x1 ;  /* 0x00000012295e7211 */ /* 0x080fe200078c08ff */
[-C--:B------:R-:W-:Y:S01]  /*2f30*/  IMAD R232, R221, R227.reuse, RZ ;  /* 0x000000e3dde87224 */ /* 0x080fe200078e02ff */
[----:B------:R-:W-:Y:S01]  /*2f40*/  LEA R93, P1, R14, R18, 0x1 ;  /* 0x000000120e5d7211 */ /* 0x000fe200078208ff */
[----:B------:R-:W-:Y:S01]  /*2f50*/  IMAD R231, R222, R227, RZ ;  /* 0x000000e3dee77224 */ /* 0x000fe200078e02ff */
[----:B------:R-:W-:Y:S01]  /*2f60*/  LEA.HI.X.SX32 R157, R35, R19, 0x1, P2 ;  /* 0x00000013239d7211 */ /* 0x000fe200010f0eff */
[----:B------:R-:W-:Y:S01]  /*2f70*/  IMAD R230, R223, R227, RZ ;  /* 0x000000e3dfe67224 */ /* 0x000fe200078e02ff */
[----:B------:R-:W-:Y:S01]  /*2f80*/  LEA.HI.X.SX32 R158, R38, R19, 0x1, P3 ;  /* 0x00000013269e7211 */ /* 0x000fe200018f0eff */
[----:B------:R-:W-:Y:S01]  /*2f90*/  IMAD R229, R224, R227, RZ ;  /* 0x000000e3e0e57224 */ /* 0x000fe200078e02ff */
[----:B------:R-:W-:Y:S01]  /*2fa0*/  LEA.HI.X.SX32 R11, R39, R19, 0x1, P4 ;  /* 0x00000013270b7211 */ /* 0x000fe200020f0eff */
[----:B------:R-:W-:Y:S01]  /*2fb0*/  IMAD R228, R225, R227, RZ ;  /* 0x000000e3e1e47224 */ /* 0x000fe200078e02ff */
[----:B------:R-:W-:-:S02]  /*2fc0*/  LEA.HI.X.SX32 R12, R40, R19, 0x1, P5 ;  /* 0x00000013280c7211 */ /* 0x000fc400028f0eff */
[----:B------:R-:W-:Y:S02]  /*2fd0*/  CS2R R24, SRZ ;  /* 0x0000000000187805 */ /* 0x000fe4000001ff00 */
[-C--:B------:R-:W-:Y:S02]  /*2fe0*/  LEA.HI.X.SX32 R13, R41, R19.reuse, 0x1, P6 ;  /* 0x00000013290d7211 */ /* 0x080fe400030f0eff */
[----:B------:R-:W-:Y:S02]  /*2ff0*/  CS2R R26, SRZ ;  /* 0x00000000001a7805 */ /* 0x000fe4000001ff00 */
[----:B------:R-:W-:Y:S02]  /*3000*/  LEA.HI.X.SX32 R14, R14, R19, 0x1, P1 ;  /* 0x000000130e0e7211 */ /* 0x000fe400008f0eff */
[----:B------:R-:W-:Y:S02]  /*3010*/  CS2R R28, SRZ ;  /* 0x00000000001c7805 */ /* 0x000fe4000001ff00 */
[----:B------:R-:W-:-:S02]  /*3020*/  LEA.HI R18, R0, 0x7e, RZ, 0x1a ;  /* 0x0000007e00127811 */ /* 0x000fc400078fd0ff */
[----:B------:R-:W-:Y:S02]  /*3030*/  CS2R R30, SRZ ;  /* 0x00000000001e7805 */ /* 0x000fe4000001ff00 */
[C---:B------:R-:W-:Y:S02]  /*3040*/  LEA.HI R19, R0.reuse, 0x6e, RZ, 0x1a ;  /* 0x0000006e00137811 */ /* 0x040fe400078fd0ff */
[----:B------:R-:W-:Y:S02]  /*3050*/  CS2R R32, SRZ ;  /* 0x0000000000207805 */ /* 0x000fe4000001ff00 */
[----:B------:R-:W-:Y:S01]  /*3060*/  LEA.HI R20, R0, 0x5e, RZ, 0x1a ;  /* 0x0000005e00147811 */ /* 0x000fe200078fd0ff */
[-C--:B------:R-:W-:Y:S01]  /*3070*/  IMAD R18, R18, R227.reuse, RZ ;  /* 0x000000e312127224 */ /* 0x080fe200078e02ff */
[C---:B------:R-:W-:Y:S01]  /*3080*/  LEA.HI R21, R0.reuse, 0x4e, RZ, 0x1a ;  /* 0x0000004e00157811 */ /* 0x040fe200078fd0ff */
[-C--:B------:R-:W-:Y:S01]  /*3090*/  IMAD R19, R19, R227.reuse, RZ ;  /* 0x000000e313137224 */ /* 0x080fe200078e02ff */
[----:B------:R-:W-:Y:S01]  /*30a0*/  LEA.HI R22, R0, 0x3e, RZ, 0x1a ;  /* 0x0000003e00167811 */ /* 0x000fe200078fd0ff */
[-C--:B------:R-:W-:Y:S01]  /*30b0*/  IMAD R20, R20, R227.reuse, RZ ;  /* 0x000000e314147224 */ /* 0x080fe200078e02ff */
[C---:B------:R-:W-:Y:S01]  /*30c0*/  LEA.HI R23, R0.reuse, 0x2e, RZ, 0x1a ;  /* 0x0000002e00177811 */ /* 0x040fe200078fd0ff */
[-C--:B------:R-:W-:Y:S01]  /*30d0*/  IMAD R21, R21, R227.reuse, RZ ;  /* 0x000000e315157224 */ /* 0x080fe200078e02ff */
[----:B------:R-:W-:Y:S01]  /*30e0*/  LEA.HI R40, R0, 0x1e, RZ, 0x1a ;  /* 0x0000001e00287811 */ /* 0x000fe200078fd0ff */
[-C--:B------:R-:W-:Y:S01]  /*30f0*/  IMAD R22, R22, R227.reuse, RZ ;  /* 0x000000e316167224 */ /* 0x080fe200078e02ff */
[----:B------:R-:W-:Y:S01]  /*3100*/  LEA.HI R41, R0, 0xe, RZ, 0x1a ;  /* 0x0000000e00297811 */ /* 0x000fe200078fd0ff */
[-C--:B------:R-:W-:Y:S01]  /*3110*/  IMAD R23, R23, R227.reuse, RZ ;  /* 0x000000e317177224 */ /* 0x080fe200078e02ff */
[C---:B------:R-:W-:Y:S01]  /*3120*/  LOP3.LUT R42, R3.reuse, 0x7c, RZ, 0xfc, !PT ;  /* 0x0000007c032a7812 */ /* 0x040fe200078efcff */
[-C--:B------:R-:W-:Y:S01]  /*3130*/  IMAD R40, R40, R227.reuse, RZ ;  /* 0x000000e328287224 */ /* 0x080fe200078e02ff */
[----:B------:R-:W-:Y:S01]  /*3140*/  LOP3.LUT R44, R3, 0x78, RZ, 0xfc, !PT ;  /* 0x00000078032c7812 */ /* 0x000fe200078efcff */
[-C--:B------:R-:W-:Y:S01]  /*3150*/  IMAD R41, R41, R227.reuse, RZ ;  /* 0x000000e329297224 */ /* 0x080fe200078e02ff */
[C---:B------:R-:W-:Y:S01]  /*3160*/  LOP3.LUT R4, R3.reuse, 0x68, RZ, 0xfc, !PT ;  /* 0x0000006803047812 */ /* 0x040fe200078efcff */
[-C--:B------:R-:W-:Y:S01]  /*3170*/  IMAD R42, R42, R227.reuse, RZ ;  /* 0x000000e32a2a7224 */ /* 0x080fe200078e02ff */
[C---:B------:R-:W-:Y:S01]  /*3180*/  LOP3.LUT R9, R3.reuse, 0x66, RZ, 0xfc, !PT ;  /* 0x0000006603097812 */ /* 0x040fe200078efcff */
[-C--:B------:R-:W-:Y:S01]  /*3190*/  IMAD R44, R44, R227.reuse, RZ ;  /* 0x000000e32c2c7224 */ /* 0x080fe200078e02ff */
[----:B------:R-:W-:Y:S01]  /*31a0*/  LOP3.LUT R10, R3, 0x64, RZ, 0xfc, !PT ;  /* 0x00000064030a7812 */ /* 0x000fe200078efcff */
[-C--:B------:R-:W-:Y:S01]  /*31b0*/  IMAD R4, R4, R227.reuse, RZ ;  /* 0x000000e304047224 */ /* 0x080fe200078e02ff */
[----:B------:R-:W-:Y:S01]  /*31c0*/  CS2R R34, SRZ ;  /* 0x0000000000227805 */ /* 0x000fe2000001ff00 */
[-C--:B------:R-:W-:Y:S01]  /*31d0*/  IMAD R9, R9, R227.reuse, RZ ;  /* 0x000000e309097224 */ /* 0x080fe200078e02ff */
[----:B------:R-:W-:Y:S01]  /*31e0*/  CS2R R36, SRZ ;  /* 0x0000000000247805 */ /* 0x000fe2000001ff00 */
[-C--:B------:R-:W-:Y:S01]  /*31f0*/  IMAD R10, R10, R227.reuse, RZ ;  /* 0x000000e30a0a7224 */ /* 0x080fe200078e02ff */
[----:B------:R-:W-:Y:S01]  /*3200*/  CS2R R38, SRZ ;  /* 0x0000000000267805 */ /* 0x000fe2000001ff00 */
[----:B------:R-:W-:Y:S01]  /*3210*/  UMOV UR4, UR6 ;  /* 0x0000000600047c82 */ /* 0x000fe20008000000 */
[----:B------:R-:W-:Y:S01]  /*3220*/  UMOV UR5, UR7 ;  /* 0x0000000700057c82 */ /* 0x000fe20008000000 */
[----:B------:R-:W-:Y:S01]  /*3230*/  IMAD R227, R226, R227, RZ ;  /* 0x000000e3e2e37224 */ /* 0x000fe200078e02ff */
[----:B------:R-:W-:Y:S01]  /*3240*/  SHF.R.S32.HI R16, RZ, 0x7, R16 ;  /* 0x00000007ff107819 */ /* 0x000fe20000011410 */
[----:B------:R-:W-:Y:S01]  /*3250*/  UMOV UR6, UR9 ;  /* 0x0000000900067c82 */ /* 0x000fe20008000000 */
[----:B------:R-:W-:Y:S01]  /*3260*/  UMOV UR7, UR11 ;  /* 0x0000000b00077c82 */ /* 0x000fe20008000000 */
[----:B------:R-:W-:-:S02]  /*3270*/  UIADD3.64 UR16, UR4, 0x80, URZ ;  /* 0x0000008004107897 */ /* 0x000fc4000fffe03f */
[----:B------:R-:W-:Y:S02]  /*3280*/  UIADD3.64 UR20, UR4, 0x100, URZ ;  /* 0x0000010004147897 */ /* 0x000fe4000fffe03f */
[----:B------:R-:W-:Y:S02]  /*3290*/  UIADD3.64 UR24, UR4, 0x180, URZ ;  /* 0x0000018004187897 */ /* 0x000fe4000fffe03f */
[----:B------:R-:W-:Y:S02]  /*32a0*/  UIADD3.64 UR28, UR4, 0x200, URZ ;  /* 0x00000200041c7897 */ /* 0x000fe4000fffe03f */
[----:B------:R-:W-:Y:S02]  /*32b0*/  UIADD3.64 UR32, UR4, 0x280, URZ ;  /* 0x0000028004207897 */ /* 0x000fe4000fffe03f */
[----:B------:R-:W-:Y:S02]  /*32c0*/  UIADD3.64 UR36, UR4, 0x300, URZ ;  /* 0x0000030004247897 */ /* 0x000fe4000fffe03f */
[----:B------:R-:W-:-:S02]  /*32d0*/  UIADD3.64 UR18, UR6, 0x2, URZ ;  /* 0x0000000206127897 */ /* 0x000fc4000fffe03f */
[----:B------:R-:W-:Y:S02]  /*32e0*/  UIADD3.64 UR22, UR6, 0x4, URZ ;  /* 0x0000000406167897 */ /* 0x000fe4000fffe03f */
[----:B------:R-:W-:Y:S02]  /*32f0*/  UIADD3.64 UR26, UR6, 0xfe, URZ ;  /* 0x000000fe061a7897 */ /* 0x000fe4000fffe03f */
[----:B------:R-:W-:Y:S02]  /*3300*/  UIADD3.64 UR30, UR6, 0x100, URZ ;  /* 0x00000100061e7897 */ /* 0x000fe4000fffe03f */
[----:B------:R-:W-:Y:S02]  /*3310*/  UIADD3.64 UR34, UR6, 0x102, URZ ;  /* 0x0000010206227897 */ /* 0x000fe4000fffe03f */
[----:B------:R-:W-:Y:S01]  /*3320*/  UIADD3.64 UR38, UR6, 0x104, URZ ;  /* 0x0000010406267897 */ /* 0x000fe2000fffe03f */
[----:B------:R-:W-:-:S11]  /*3330*/  ULDC UR15, c[0x0][0x230] ;  /* 0x00008c00000f7ab9 */ /* 0x000fd60000000800 */
.L_x_1:
[----:B------:R-:W0:Y:S01]  /*3340*/  LDC R52, c[0x0][0x238] ;  /* 0x00008e00ff347b82 */ /* 0x000e220000000800 */
[----:B------:R-:W-:Y:S02]  /*3350*/  ISETP.GE.AND P5, PT, R3, UR15, PT ;  /* 0x0000000f03007c0c */ /* 0x000fe4000bfa6270 */
[----:B------:R-:W-:Y:S02]  /*3360*/  ISETP.GE.AND P3, PT, R226, UR15, PT ;  /* 0x0000000fe2007c0c */ /* 0x000fe4000bf66270 */
[----:B------:R-:W-:Y:S02]  /*3370*/  ISETP.GE.AND P0, PT, R225, UR15, PT ;  /* 0x0000000fe1007c0c */ /* 0x000fe4000bf06270 */
[----:B------:R-:W-:Y:S02]  /*3380*/  PRMT R178, RZ, 0x7610, R178 ;  /* 0x00007610ffb27816 */ /* 0x000fe400000000b2 */
[----:B------:R-:W-:Y:S02]  /*3390*/  LEA.HI R54, R0, 0xe, RZ, 0x1a ;  /* 0x0000000e00367811 */ /* 0x000fe400078fd0ff */
[----:B------:R-:W-:-:S02]  /*33a0*/  ISETP.GE.AND P6, PT, R223, UR15, PT ;  /* 0x0000000fdf007c0c */ /* 0x000fc4000bfc6270 */
[----:B------:R-:W-:Y:S02]  /*33b0*/  PRMT R155, RZ, 0x7610, R155 ;  /* 0x00007610ff9b7816 */ /* 0x000fe4000000009b */
[----:B------:R-:W-:Y:S02]  /*33c0*/  PRMT R75, RZ, 0x7610, R75 ;  /* 0x00007610ff4b7816 */ /* 0x000fe4000000004b */
[----:B------:R-:W-:Y:S02]  /*33d0*/  PRMT R127, RZ, 0x7610, R127 ;  /* 0x00007610ff7f7816 */ /* 0x000fe4000000007f */
[----:B------:R-:W-:Y:S01]  /*33e0*/  PRMT R74, RZ, 0x7610, R74 ;  /* 0x00007610ff4a7816 */ /* 0x000fe2000000004a */
[--C-:B------:R-:W-:Y:S01]  /*33f0*/  IMAD.WIDE R58, R231, 0x2, R118.reuse ;  /* 0x00000002e73a7825 */ /* 0x100fe200078e0276 */
[----:B------:R-:W-:Y:S01]  /*3400*/  ISETP.GE.AND P4, PT, R54, UR15, PT ;  /* 0x0000000f36007c0c */ /* 0x000fe2000bf86270 */
[----:B------:R-:W1:Y:S01]  /*3410*/  LDC R76, c[0x0][0x238] ;  /* 0x00008e00ff4c7b82 */ /* 0x000e620000000800 */
[C---:B------:R-:W-:Y:S01]  /*3420*/  LEA.HI R51, R0.reuse, 0x1e, RZ, 0x1a ;  /* 0x0000001e00337811 */ /* 0x040fe200078fd0ff */
[----:B0-----:R-:W-:Y:S01]  /*3430*/  IMAD R52, R3, R52, RZ ;  /* 0x0000003403347224 */ /* 0x001fe200078e02ff */
[----:B------:R-:W-:Y:S01]  /*3440*/  LEA.HI R17, R0, 0x2e, RZ, 0x1a ;  /* 0x0000002e00117811 */ /* 0x000fe200078fd0ff */
[----:B------:R-:W-:Y:S01]  /*3450*/  IMAD.WIDE R54, R228, 0x2, R118 ;  /* 0x00000002e4367825 */ /* 0x000fe200078e0276 */
[----:B------:R-:W-:-:S02]  /*3460*/  PRMT R161, RZ, 0x7610, R161 ;  /* 0x00007610ffa17816 */ /* 0x000fc400000000a1 */
[----:B------:R-:W-:Y:S01]  /*3470*/  PRMT R129, RZ, 0x7610, R129 ;  /* 0x00007610ff817816 */ /* 0x000fe20000000081 */
[----:B------:R-:W-:Y:S01]  /*3480*/  IMAD.WIDE R52, R52, 0x2, R118 ;  /* 0x0000000234347825 */ /* 0x000fe200078e0276 */
[----:B------:R-:W2:Y:S01]  /*3490*/  @!P0 LDG.E.U16 R75, desc[UR40][R54.64] ;  /* 0x00000028364b8981 */ /* 0x000ea2000c1e1500 */
[----:B------:R-:W-:Y:S01]  /*34a0*/  PRMT R86, RZ, 0x7610, R86 ;  /* 0x00007610ff567816 */ /* 0x000fe20000000056 */
[----:B------:R-:W0:Y:S01]  /*34b0*/  LDC R77, c[0x0][0x238] ;  /* 0x00008e00ff4d7b82 */ /* 0x000e220000000800 */
[----:B------:R-:W-:Y:S01]  /*34c0*/  PRMT R73, RZ, 0x7610, R73 ;  /* 0x00007610ff497816 */ /* 0x000fe20000000049 */
[----:B------:R3:W4:Y:S01]  /*34d0*/  @!P5 LDG.E.U16 R178, desc[UR40][R52.64] ;  /* 0x0000002834b2d981 */ /* 0x000722000c1e1500 */
[----:B------:R-:W-:Y:S01]  /*34e0*/  ISETP.GE.AND P5, PT, R224, UR15, PT ;  /* 0x0000000fe0007c0c */ /* 0x000fe2000bfa6270 */
[----:B------:R-:W-:Y:S01]  /*34f0*/  IMAD.WIDE R60, R234, 0x2, R118 ;  /* 0x00000002ea3c7825 */ /* 0x000fe200078e0276 */
[----:B------:R-:W-:Y:S02]  /*3500*/  PRMT R159, RZ, 0x7610, R159 ;  /* 0x00007610ff9f7816 */ /* 0x000fe4000000009f */
[----:B------:R-:W-:Y:S01]  /*3510*/  PRMT R85, RZ, 0x7610, R85 ;  /* 0x00007610ff557816 */ /* 0x000fe20000000055 */
[----:B------:R-:W-:Y:S01]  /*3520*/  IMAD.WIDE R62, R238, 0x2, R118 ;  /* 0x00000002ee3e7825 */ /* 0x000fe200078e0276 */
[----:B------:R-:W-:Y:S01]  /*3530*/  PRMT R131, RZ, 0x7610, R131 ;  /* 0x00007610ff837816 */ /* 0x000fe20000000083 */
[----:B------:R-:W5:Y:S01]  /*3540*/  LDC R98, c[0x0][0x238] ;  /* 0x00008e00ff627b82 */ /* 0x000f620000000800 */
[----:B------:R-:W-:Y:S01]  /*3550*/  PRMT R72, RZ, 0x7610, R72 ;  /* 0x00007610ff487816 */ /* 0x000fe20000000048 */
[----:B---3--:R-:W-:Y:S01]  /*3560*/  IMAD.WIDE R52, R227, 0x2, R118 ;  /* 0x00000002e3347825 */ /* 0x008fe200078e0276 */
[----:B------:R-:W-:-:S02]  /*3570*/  PRMT R84, RZ, 0x7610, R84 ;  /* 0x00007610ff547816 */ /* 0x000fc40000000054 */
[----:B------:R-:W-:Y:S01]  /*3580*/  ISETP.GE.AND P2, PT, R51, UR15, PT ;  /* 0x0000000f33007c0c */ /* 0x000fe2000bf46270 */
[----:B------:R-:W-:Y:S01]  /*3590*/  IMAD.WIDE R54, R230, 0x2, R118 ;  /* 0x00000002e6367825 */ /* 0x000fe200078e0276 */
[----:B------:R3:W2:Y:S01]  /*35a0*/  @!P3 LDG.E.U16 R155, desc[UR40][R52.64] ;  /* 0x00000028349bb981 */ /* 0x0006a2000c1e1500 */
[----:B------:R-:W-:Y:S01]  /*35b0*/  ISETP.GE.AND P3, PT, R222, UR15, PT ;  /* 0x0000000fde007c0c */ /* 0x000fe2000bf66270 */
[----:B------:R-:W5:Y:S01]  /*35c0*/  LDC R99, c[0x0][0x238] ;  /* 0x00008e00ff637b82 */ /* 0x000f620000000800 */
[----:B------:R-:W-:Y:S01]  /*35d0*/  PRMT R71, RZ, 0x7610, R71 ;  /* 0x00007610ff477816 */ /* 0x000fe20000000047 */
[----:B------:R-:W2:Y:S01]  /*35e0*/  @!P6 LDG.E.U16 R127, desc[UR40][R54.64] ;  /* 0x00000028367fe981 */ /* 0x000ea2000c1e1500 */
[----:B------:R-:W-:Y:S02]  /*35f0*/  ISETP.GE.AND P6, PT, R219, UR15, PT ;  /* 0x0000000fdb007c0c */ /* 0x000fe4000bfc6270 */
[----:B------:R-:W-:Y:S02]  /*3600*/  PRMT R133, RZ, 0x7610, R133 ;  /* 0x00007610ff857816 */ /* 0x000fe40000000085 */
[----:B------:R-:W-:Y:S01]  /*3610*/  PRMT R83, RZ, 0x7610, R83 ;  /* 0x00007610ff537816 */ /* 0x000fe20000000053 */
[----:B---3--:R-:W-:Y:S01]  /*3620*/  IMAD.WIDE R52, R229, 0x2, R118 ;  /* 0x00000002e5347825 */ /* 0x008fe200078e0276 */
[----:B------:R-:W-:Y:S01]  /*3630*/  ISETP.GE.AND P1, PT, R17, UR15, PT ;  /* 0x0000000f11007c0c */ /* 0x000fe2000bf26270 */
[----:B------:R-:W3:Y:S02]  /*3640*/  LDC R102, c[0x0][0x238] ;  /* 0x00008e00ff667b82 */ /* 0x000ee40000000800 */
[----:B------:R1:W2:Y:S04]  /*3650*/  @!P3 LDG.E.U16 R161, desc[UR40][R58.64] ;  /* 0x000000283aa1b981 */ /* 0x0002a8000c1e1500 */
[----:B------:R0:W2:Y:S01]  /*3660*/  @!P5 LDG.E.U16 R74, desc[UR40][R52.64] ;  /* 0x00000028344ad981 */ /* 0x0000a2000c1e1500 */
[----:B------:R-:W-:-:S02]  /*3670*/  ISETP.GE.AND P5, PT, R221, UR15, PT ;  /* 0x0000000fdd007c0c */ /* 0x000fc4000bfa6270 */
[----:B------:R-:W-:Y:S02]  /*3680*/  PRMT R135, RZ, 0x7610, R135 ;  /* 0x00007610ff877816 */ /* 0x000fe40000000087 */
[----:B------:R-:W-:Y:S01]  /*3690*/  PRMT R57, RZ, 0x7610, R57 ;  /* 0x00007610ff397816 */ /* 0x000fe20000000039 */
[--C-:B-1----:R-:W-:Y:S01]  /*36a0*/  IMAD.WIDE R58, R233, 0x2, R118.reuse ;  /* 0x00000002e93a7825 */ /* 0x102fe200078e0276 */
[----:B------:R-:W-:Y:S01]  /*36b0*/  ISETP.GE.AND P3, PT, R218, UR15, PT ;  /* 0x0000000fda007c0c */ /* 0x000fe2000bf66270 */
[----:B------:R-:W1:Y:S02]  /*36c0*/  LDC R103, c[0x0][0x238] ;  /* 0x00008e00ff677b82 */ /* 0x000e640000000800 */
[--C-:B0-----:R-:W-:Y:S01]  /*36d0*/  IMAD.WIDE R52, R232, 0x2, R118.reuse ;  /* 0x00000002e8347825 */ /* 0x101fe200078e0276 */
[----:B------:R-:W2:Y:S01]  /*36e0*/  @!P6 LDG.E.U16 R129, desc[UR40][R58.64] ;  /* 0x000000283a81e981 */ /* 0x000ea2000c1e1500 */
[----:B------:R-:W-:Y:S02]  /*36f0*/  ISETP.GE.AND P6, PT, R217, UR15, PT ;  /* 0x0000000fd9007c0c */ /* 0x000fe4000bfc6270 */
[----:B------:R-:W-:Y:S01]  /*3700*/  IMAD.WIDE R54, R41, 0x2, R118 ;  /* 0x0000000229367825 */ /* 0x000fe200078e0276 */
[----:B------:R0:W2:Y:S01]  /*3710*/  @!P5 LDG.E.U16 R86, desc[UR40][R52.64] ;  /* 0x000000283456d981 */ /* 0x0000a2000c1e1500 */
[----:B------:R-:W-:Y:S01]  /*3720*/  ISETP.GE.AND P5, PT, R213, UR15, PT ;  /* 0x0000000fd5007c0c */ /* 0x000fe2000bfa6270 */
[----:B------:R-:W1:Y:S02]  /*3730*/  LDC R104, c[0x0][0x238] ;  /* 0x00008e00ff687b82 */ /* 0x000e640000000800 */
[----:B------:R5:W2:Y:S01]  /*3740*/  @!P4 LDG.E.U16 R73, desc[UR40][R54.64] ;  /* 0x000000283649c981 */ /* 0x000aa2000c1e1500 */
[----:B------:R-:W-:-:S03]  /*3750*/  ISETP.GE.AND P4, PT, R214, UR15, PT ;  /* 0x0000000fd6007c0c */ /* 0x000fc6000bf86270 */
[----:B------:R5:W2:Y:S01]  /*3760*/  @!P3 LDG.E.U16 R159, desc[UR40][R60.64] ;  /* 0x000000283c9fb981 */ /* 0x000aa2000c1e1500 */
[----:B0-----:R-:W-:Y:S01]  /*3770*/  IMAD.WIDE R52, R235, 0x2, R118 ;  /* 0x00000002eb347825 */ /* 0x001fe200078e0276 */
[----:B------:R-:W-:Y:S02]  /*3780*/  ISETP.GE.AND P3, PT, R216, UR15, PT ;  /* 0x0000000fd8007c0c */ /* 0x000fe4000bf66270 */
[----:B-----5:R-:W-:Y:S02]  /*3790*/  PRMT R54, RZ, 0x7610, R54 ;  /* 0x00007610ff367816 */ /* 0x020fe40000000036 */
[----:B------:R0:W5:Y:S01]  /*37a0*/  @!P6 LDG.E.U16 R85, desc[UR40][R52.64] ;  /* 0x000000283455e981 */ /* 0x000162000c1e1500 */
[----:B------:R-:W-:Y:S01]  /*37b0*/  ISETP.GE.AND P6, PT, R212, UR15, PT ;  /* 0x0000000fd4007c0c */ /* 0x000fe2000bfc6270 */
[--C-:B------:R-:W-:Y:S02]  /*37c0*/  IMAD.WIDE R58, R236, 0x2, R118.reuse ;  /* 0x00000002ec3a7825 */ /* 0x100fe400078e0276 */
[----:B------:R-:W5:Y:S02]  /*37d0*/  @!P5 LDG.E.U16 R54, desc[UR40][R62.64] ;  /* 0x000000283e36d981 */ /* 0x000f64000c1e1500 */
[----:B------:R-:W-:Y:S01]  /*37e0*/  IMAD.WIDE R60, R237, 0x2, R118 ;  /* 0x00000002ed3c7825 */ /* 0x000fe200078e0276 */
[----:B------:R-:W-:-:S02]  /*37f0*/  ISETP.GE.AND P5, PT, R209, UR15, PT ;  /* 0x0000000fd1007c0c */ /* 0x000fc4000bfa6270 */
[----:B------:R3:W5:Y:S01]  /*3800*/  @!P3 LDG.E.U16 R72, desc[UR40][R58.64] ;  /* 0x000000283a48b981 */ /* 0x000762000c1e1500 */
[----:B0-----:R-:W-:-:S03]  /*3810*/  IMAD.WIDE R52, R239, 0x2, R118 ;  /* 0x00000002ef347825 */ /* 0x001fc600078e0276 */
[----:B------:R0:W5:Y:S01]  /*3820*/  @!P4 LDG.E.U16 R131, desc[UR40][R60.64] ;  /* 0x000000283c83c981 */ /* 0x000162000c1e1500 */
[----:B------:R-:W-:Y:S02]  /*3830*/  ISETP.GE.AND P4, PT, R211, UR15, PT ;  /* 0x0000000fd3007c0c */ /* 0x000fe4000bf86270 */
[----:B------:R-:W-:Y:S01]  /*3840*/  ISETP.GE.AND P3, PT, R208, UR15, PT ;  /* 0x0000000fd0007c0c */ /* 0x000fe2000bf66270 */
[----:B------:R0:W5:Y:S01]  /*3850*/  @!P6 LDG.E.U16 R84, desc[UR40][R52.64] ;  /* 0x000000283454e981 */ /* 0x000162000c1e1500 */
[----:B---3--:R-:W-:Y:S01]  /*3860*/  PRMT R58, RZ, 0x7610, R58 ;  /* 0x00007610ff3a7816 */ /* 0x008fe2000000003a */
[----:B0-----:R-:W-:-:S04]  /*3870*/  IMAD.WIDE R60, R40, 0x2, R118 ;  /* 0x00000002283c7825 */ /* 0x001fc800078e0276 */
[--C-:B------:R-:W-:Y:S01]  /*3880*/  IMAD.WIDE R52, R241, 0x2, R118.reuse ;  /* 0x00000002f1347825 */ /* 0x100fe200078e0276 */
[----:B------:R0:W3:Y:S03]  /*3890*/  @!P2 LDG.E.U16 R71, desc[UR40][R60.64] ;  /* 0x000000283c47a981 */ /* 0x0000e6000c1e1500 */
[----:B------:R-:W-:Y:S01]  /*38a0*/  IMAD.WIDE R62, R240, 0x2, R118 ;  /* 0x00000002f03e7825 */ /* 0x000fe200078e0276 */
[----:B------:R-:W3:Y:S01]  /*38b0*/  @!P5 LDG.E.U16 R58, desc[UR40][R52.64] ;  /* 0x00000028343ad981 */ /* 0x000ee2000c1e1500 */
[----:B------:R-:W-:-:S03]  /*38c0*/  ISETP.GE.AND P5, PT, R205, UR15, PT ;  /* 0x0000000fcd007c0c */ /* 0x000fc6000bfa6270 */
[----:B------:R1:W3:Y:S01]  /*38d0*/  @!P4 LDG.E.U16 R133, desc[UR40][R62.64] ;  /* 0x000000283e85c981 */ /* 0x0002e2000c1e1500 */
[----:B0-----:R-:W-:Y:S01]  /*38e0*/  IMAD.WIDE R60, R242, 0x2, R118 ;  /* 0x00000002f23c7825 */ /* 0x001fe200078e0276 */
[----:B------:R-:W-:Y:S02]  /*38f0*/  ISETP.GE.AND P4, PT, R204, UR15, PT ;  /* 0x0000000fcc007c0c */ /* 0x000fe4000bf86270 */
[----:B------:R-:W-:Y:S02]  /*3900*/  ISETP.GE.AND P2, PT, R206, UR15, PT ;  /* 0x0000000fce007c0c */ /* 0x000fe4000bf46270 */
[----:B------:R0:W3:Y:S01]  /*3910*/  @!P3 LDG.E.U16 R83, desc[UR40][R60.64] ;  /* 0x000000283c53b981 */ /* 0x0000e2000c1e1500 */
[----:B------:R-:W-:Y:S01]  /*3920*/  PRMT R69, RZ, 0x7610, R69 ;  /* 0x00007610ff457816 */ /* 0x000fe20000000045 */
[----:B-1----:R-:W-:Y:S01]  /*3930*/  IMAD.WIDE R62, R245, 0x2, R118 ;  /* 0x00000002f53e7825 */ /* 0x002fe200078e0276 */
[----:B------:R-:W-:Y:S02]  /*3940*/  ISETP.GE.AND P6, PT, R203, UR15, PT ;  /* 0x0000000fcb007c0c */ /* 0x000fe4000bfc6270 */
[----:B------:R-:W-:Y:S01]  /*3950*/  PRMT R70, RZ, 0x7610, R70 ;  /* 0x00007610ff467816 */ /* 0x000fe20000000046 */
[----:B------:R-:W-:-:S03]  /*3960*/  IMAD.WIDE R52, R243, 0x2, R118 ;  /* 0x00000002f3347825 */ /* 0x000fc600078e0276 */
[----:B------:R-:W3:Y:S01]  /*3970*/  @!P4 LDG.E.U16 R57, desc[UR40][R62.64] ;  /* 0x000000283e39c981 */ /* 0x000ee2000c1e1500 */
[----:B0-----:R-:W-:Y:S01]  /*3980*/  IMAD.WIDE R60, R244, 0x2, R118 ;  /* 0x00000002f43c7825 */ /* 0x001fe200078e0276 */
[----:B------:R-:W-:Y:S02]  /*3990*/  PRMT R82, RZ, 0x7610, R82 ;  /* 0x00007610ff527816 */ /* 0x000fe40000000052 */
[----:B------:R-:W3:Y:S04]  /*39a0*/  @!P2 LDG.E.U16 R70, desc[UR40][R52.64] ;  /* 0x000000283446a981 */ /* 0x000ee8000c1e1500 */
[----:B------:R0:W3:Y:S01]  /*39b0*/  @!P5 LDG.E.U16 R135, desc[UR40][R60.64] ;  /* 0x000000283c87d981 */ /* 0x0000e2000c1e1500 */
[----:B------:R-:W-:Y:S01]  /*39c0*/  ISETP.GE.AND P4, PT, R202, UR15, PT ;  /* 0x0000000fca007c0c */ /* 0x000fe2000bf86270 */
[----:B0-----:R-:W-:-:S05]  /*39d0*/  IMAD.WIDE R60, R23, 0x2, R118 ;  /* 0x00000002173c7825 */ /* 0x001fca00078e0276 */
[----:B------:R-:W3:Y:S01]  /*39e0*/  @!P1 LDG.E.U16 R69, desc[UR40][R60.64] ;  /* 0x000000283c459981 */ /* 0x000ee2000c1e1500 */
[----:B------:R-:W-:Y:S01]  /*39f0*/  ISETP.GE.AND P1, PT, R199, UR15, PT ;  /* 0x0000000fc7007c0c */ /* 0x000fe2000bf26270 */
[----:B------:R-:W-:Y:S01]  /*3a00*/  IMAD.WIDE R52, R246, 0x2, R118 ;  /* 0x00000002f6347825 */ /* 0x000fe200078e0276 */
[----:B------:R-:W-:Y:S02]  /*3a10*/  ISETP.GE.AND P5, PT, R201, UR15, PT ;  /* 0x0000000fc9007c0c */ /* 0x000fe4000bfa6270 */
[----:B------:R-:W-:Y:S01]  /*3a20*/  PRMT R172, RZ, 0x7610, R172 ;  /* 0x00007610ffac7816 */ /* 0x000fe200000000ac */
[----:B------:R-:W-:Y:S01]  /*3a30*/  IMAD.WIDE R64, R250, 0x2, R118 ;  /* 0x00000002fa407825 */ /* 0x000fe200078e0276 */
[----:B------:R0:W3:Y:S01]  /*3a40*/  @!P6 LDG.E.U16 R82, desc[UR40][R52.64] ;  /* 0x000000283452e981 */ /* 0x0000e2000c1e1500 */
[----:B------:R-:W-:Y:S02]  /*3a50*/  PRMT R68, RZ, 0x7610, R68 ;  /* 0x00007610ff447816 */ /* 0x000fe40000000044 */
[----:B------:R-:W-:Y:S01]  /*3a60*/  ISETP.GE.AND P6, PT, R200, UR15, PT ;  /* 0x0000000fc8007c0c */ /* 0x000fe2000bfc6270 */
[----:B------:R-:W-:Y:S01]  /*3a70*/  IMAD R76, R196, R76, RZ ;  /* 0x0000004cc44c7224 */ /* 0x000fe200078e02ff */
[----:B------:R-:W-:-:S02]  /*3a80*/  PRMT R59, RZ, 0x7610, R59 ;  /* 0x00007610ff3b7816 */ /* 0x000fc4000000003b */
[----:B------:R1:W3:Y:S01]  /*3a90*/  @!P1 LDG.E.U16 R68, desc[UR40][R64.64] ;  /* 0x0000002840449981 */ /* 0x0002e2000c1e1500 */
[----:B0-----:R-:W-:Y:S01]  /*3aa0*/  IMAD.WIDE R52, R247, 0x2, R118 ;  /* 0x00000002f7347825 */ /* 0x001fe200078e0276 */
[----:B------:R-:W-:-:S04]  /*3ab0*/  PRMT R81, RZ, 0x7610, R81 ;  /* 0x00007610ff517816 */ /* 0x000fc80000000051 */
[----:B------:R-:W3:Y:S01]  /*3ac0*/  @!P4 LDG.E.U16 R172, desc[UR40][R52.64] ;  /* 0x0000002834acc981 */ /* 0x000ee2000c1e1500 */
[----:B------:R-:W-:Y:S01]  /*3ad0*/  ISETP.GE.AND P4, PT, R197, UR15, PT ;  /* 0x0000000fc5007c0c */ /* 0x000fe2000bf86270 */
[--C-:B-1----:R-:W-:Y:S02]  /*3ae0*/  IMAD.WIDE R64, R76, 0x2, R118.reuse ;  /* 0x000000024c407825 */ /* 0x102fe400078e0276 */
[----:B------:R-:W0:Y:S02]  /*3af0*/  LDC R76, c[0x0][0x238] ;  /* 0x00008e00ff4c7b82 */ /* 0x000e240000000800 */
[----:B------:R-:W-:-:S04]  /*3b00*/  IMAD.WIDE R60, R248, 0x2, R118 ;  /* 0x00000002f83c7825 */ /* 0x000fc800078e0276 */
[----:B------:R-:W-:Y:S01]  /*3b10*/  IMAD.WIDE R62, R249, 0x2, R118 ;  /* 0x00000002f93e7825 */ /* 0x000fe200078e0276 */
[----:B------:R1:W3:Y:S04]  /*3b20*/  @!P5 LDG.E.U16 R59, desc[UR40][R60.64] ;  /* 0x000000283c3bd981 */ /* 0x0002e8000c1e1500 */
[----:B------:R1:W3:Y:S01]  /*3b30*/  @!P6 LDG.E.U16 R81, desc[UR40][R62.64] ;  /* 0x000000283e51e981 */ /* 0x0002e2000c1e1500 */
[----:B------:R-:W-:Y:S01]  /*3b40*/  IMAD R77, R194, R77, RZ ;  /* 0x0000004dc24d7224 */ /* 0x000fe200078e02ff */
[----:B-1----:R-:W-:Y:S01]  /*3b50*/  PRMT R60, RZ, 0x7610, R60 ;  /* 0x00007610ff3c7816 */ /* 0x002fe2000000003c */
[----:B------:R-:W1:Y:S01]  /*3b60*/  LDC R61, c[0x0][0x238] ;  /* 0x00008e00ff3d7b82 */ /* 0x000e620000000800 */
[----:B------:R-:W-:Y:S01]  /*3b70*/  IMAD.WIDE R62, R252, 0x2, R118 ;  /* 0x00000002fc3e7825 */ /* 0x000fe200078e0276 */
[----:B------:R-:W-:-:S04]  /*3b80*/  ISETP.GE.AND P5, PT, R198, UR15, PT ;  /* 0x0000000fc6007c0c */ /* 0x000fc8000bfa6270 */
[----:B------:R0:W3:Y:S01]  /*3b90*/  @!P4 LDG.E.U16 R60, desc[UR40][R62.64] ;  /* 0x000000283e3cc981 */ /* 0x0000e2000c1e1500 */
[----:B------:R-:W-:Y:S01]  /*3ba0*/  ISETP.GE.AND P4, PT, R195, UR15, PT ;  /* 0x0000000fc3007c0c */ /* 0x000fe2000bf86270 */
[----:B0-----:R-:W-:Y:S02]  /*3bb0*/  IMAD.WIDE R62, R77, 0x2, R118 ;  /* 0x000000024d3e7825 */ /* 0x001fe400078e0276 */
[----:B------:R-:W0:Y:S01]  /*3bc0*/  LDC R77, c[0x0][0x238] ;  /* 0x00008e00ff4d7b82 */ /* 0x000e220000000800 */
[----:B------:R-:W-:Y:S01]  /*3bd0*/  PRMT R139, RZ, 0x7610, R139 ;  /* 0x00007610ff8b7816 */ /* 0x000fe2000000008b */
[----:B------:R-:W-:Y:S01]  /*3be0*/  IMAD.WIDE R52, R251, 0x2, R118 ;  /* 0x00000002fb347825 */ /* 0x000fe200078e0276 */
[----:B------:R-:W-:-:S03]  /*3bf0*/  PRMT R141, RZ, 0x7610, R141 ;  /* 0x00007610ff8d7816 */ /* 0x000fc6000000008d */
[----:B------:R-:W-:Y:S01]  /*3c00*/  IMAD R76, R195, R76, RZ ;  /* 0x0000004cc34c7224 */ /* 0x000fe200078e02ff */
[----:B------:R1:W3:Y:S01]  /*3c10*/  @!P5 LDG.E.U16 R139, desc[UR40][R52.64] ;  /* 0x00000028348bd981 */ /* 0x0002e2000c1e1500 */
[----:B------:R-:W-:Y:S02]  /*3c20*/  ISETP.GE.AND P5, PT, R194, UR15, PT ;  /* 0x0000000fc2007c0c */ /* 0x000fe4000bfa6270 */
[----:B------:R-:W-:Y:S01]  /*3c30*/  PRMT R51, RZ, 0x7610, R51 ;  /* 0x00007610ff337816 */ /* 0x000fe20000000033 */
[----:B-1----:R-:W-:Y:S02]  /*3c40*/  IMAD.WIDE R52, R76, 0x2, R118 ;  /* 0x000000024c347825 */ /* 0x002fe400078e0276 */
[----:B------:R-:W1:Y:S01]  /*3c50*/  LDC R76, c[0x0][0x238] ;  /* 0x00008e00ff4c7b82 */ /* 0x000e620000000800 */
[----:B------:R-:W-:-:S07]  /*3c60*/  ISETP.GE.AND P6, PT, R196, UR15, PT ;  /* 0x0000000fc4007c0c */ /* 0x000fce000bfc6270 */
[----:B------:R0:W3:Y:S04]  /*3c70*/  @!P5 LDG.E.U16 R51, desc[UR40][R62.64] ;  /* 0x000000283e33d981 */ /* 0x0000e8000c1e1500 */
[----:B------:R-:W3:Y:S01]  /*3c80*/  @!P4 LDG.E.U16 R141, desc[UR40][R52.64] ;  /* 0x00000028348dc981 */ /* 0x000ee2000c1e1500 */
[C---:B------:R-:W-:Y:S01]  /*3c90*/  ISETP.GE.AND P4, PT, R192.reuse, UR15, PT ;  /* 0x0000000fc0007c0c */ /* 0x040fe2000bf86270 */
[----:B0-----:R-:W-:Y:S01]  /*3ca0*/  IMAD R77, R192, R77, RZ ;  /* 0x0000004dc04d7224 */ /* 0x001fe200078e02ff */
[----:B------:R-:W-:Y:S02]  /*3cb0*/  LEA.HI R17, R0, 0x3e, RZ, 0x1a ;  /* 0x0000003e00117811 */ /* 0x000fe400078fd0ff */
[----:B------:R-:W-:Y:S01]  /*3cc0*/  PRMT R66, RZ, 0x7610, R66 ;  /* 0x00007610ff427816 */ /* 0x000fe20000000042 */
[----:B------:R-:W-:Y:S01]  /*3cd0*/  IMAD.WIDE R62, R77, 0x2, R118 ;  /* 0x000000024d3e7825 */ /* 0x000fe200078e0276 */
[----:B------:R-:W-:-:S03]  /*3ce0*/  ISETP.GE.AND P0, PT, R17, UR15, PT ;  /* 0x0000000f11007c0c */ /* 0x000fc6000bf06270 */
[----:B------:R-:W-:Y:S01]  /*3cf0*/  IMAD R61, R189, R61, RZ ;  /* 0x0000003dbd3d7224 */ /* 0x000fe200078e02ff */
[----:B------:R-:W-:-:S03]  /*3d00*/  PRMT R80, RZ, 0x7610, R80 ;  /* 0x00007610ff507816 */ /* 0x000fc60000000050 */
[----:B------:R0:W3:Y:S01]  /*3d10*/  @!P4 LDG.E.U16 R66, desc[UR40][R62.64] ;  /* 0x000000283e42c981 */ /* 0x0000e2000c1e1500 */
[----:B------:R-:W-:-:S03]  /*3d20*/  PRMT R67, RZ, 0x7610, R67 ;  /* 0x00007610ff437816 */ /* 0x000fc60000000043 */
[----:B------:R1:W3:Y:S01]  /*3d30*/  @!P6 LDG.E.U16 R80, desc[UR40][R64.64] ;  /* 0x000000284050e981 */ /* 0x0002e2000c1e1500 */
[--C-:B0-----:R-:W-:Y:S02]  /*3d40*/  IMAD.WIDE R62, R61, 0x2, R118.reuse ;  /* 0x000000023d3e7825 */ /* 0x101fe400078e0276 */
[----:B------:R-:W0:Y:S02]  /*3d50*/  LDC R61, c[0x0][0x238] ;  /* 0x00008e00ff3d7b82 */ /* 0x000e240000000800 */
[----:B-1----:R-:W-:-:S04]  /*3d60*/  IMAD.WIDE R64, R22, 0x2, R118 ;  /* 0x0000000216407825 */ /* 0x002fc800078e0276 */
[C---:B------:R-:W-:Y:S01]  /*3d70*/  IMAD R76, R193.reuse, R76, RZ ;  /* 0x0000004cc14c7224 */ /* 0x040fe200078e02ff */
[----:B------:R1:W3:Y:S03]  /*3d80*/  @!P0 LDG.E.U16 R67, desc[UR40][R64.64] ;  /* 0x0000002840438981 */ /* 0x0002e6000c1e1500 */
[----:B-1----:R-:W-:Y:S02]  /*3d90*/  IMAD.WIDE R64, R76, 0x2, R118 ;  /* 0x000000024c407825 */ /* 0x002fe400078e0276 */
[----:B------:R-:W1:Y:S01]  /*3da0*/  LDC R76, c[0x0][0x238] ;  /* 0x00008e00ff4c7b82 */ /* 0x000e620000000800 */
[----:B------:R-:W-:Y:S01]  /*3db0*/  ISETP.GE.AND P1, PT, R193, UR15, PT ;  /* 0x0000000fc1007c0c */ /* 0x000fe2000bf26270 */
[----:B0-----:R-:W-:Y:S01]  /*3dc0*/  IMAD R61, R186, R61, RZ ;  /* 0x0000003dba3d7224 */ /* 0x001fe200078e02ff */
[----:B------:R-:W-:-:S03]  /*3dd0*/  PRMT R79, RZ, 0x7610, R79 ;  /* 0x00007610ff4f7816 */ /* 0x000fc6000000004f */
[----:B------:R-:W-:Y:S01]  /*3de0*/  IMAD.WIDE R100, R61, 0x2, R118 ;  /* 0x000000023d647825 */ /* 0x000fe200078e0276 */
[----:B------:R-:W-:Y:S01]  /*3df0*/  ISETP.GE.AND P0, PT, R191, UR15, PT ;  /* 0x0000000fbf007c0c */ /* 0x000fe2000bf06270 */
[----:B------:R-:W0:Y:S02]  /*3e00*/  LDC R61, c[0x0][0x238] ;  /* 0x00008e00ff3d7b82 */ /* 0x000e240000000800 */
[----:B------:R-:W-:-:S04]  /*3e10*/  IMAD R98, R190, R98, RZ ;  /* 0x00000062be627224 */ /* 0x000fc800078e02ff */
[----:B------:R4:W3:Y:S01]  /*3e20*/  @!P1 LDG.E.U16 R79, desc[UR40][R64.64] ;  /* 0x00000028404f9981 */ /* 0x0008e2000c1e1500 */
[----:B------:R-:W-:Y:S02]  /*3e30*/  PRMT R169, RZ, 0x7610, R169 ;  /* 0x00007610ffa97816 */ /* 0x000fe400000000a9 */
[----:B------:R-:W-:Y:S01]  /*3e40*/  ISETP.GE.AND P5, PT, R189, UR15, PT ;  /* 0x0000000fbd007c0c */ /* 0x000fe2000bfa6270 */
[----:B-1----:R-:W-:Y:S02]  /*3e50*/  IMAD R76, R191, R76, RZ ;  /* 0x0000004cbf4c7224 */ /* 0x002fe400078e02ff */
[--C-:B----4-:R-:W-:Y:S02]  /*3e60*/  IMAD.WIDE R64, R98, 0x2, R118.reuse ;  /* 0x0000000262407825 */ /* 0x110fe400078e0276 */
[----:B------:R-:W1:Y:S02]  /*3e70*/  LDC R98, c[0x0][0x238] ;  /* 0x00008e00ff627b82 */ /* 0x000e640000000800 */
[----:B------:R-:W-:Y:S01]  /*3e80*/  IMAD.WIDE R76, R76, 0x2, R118 ;  /* 0x000000024c4c7825 */ /* 0x000fe200078e0276 */
[----:B------:R-:W-:-:S04]  /*3e90*/  PRMT R78, RZ, 0x7610, R78 ;  /* 0x00007610ff4e7816 */ /* 0x000fc8000000004e */
[----:B------:R-:W4:Y:S01]  /*3ea0*/  @!P0 LDG.E.U16 R169, desc[UR40][R76.64] ;  /* 0x000000284ca98981 */ /* 0x000f22000c1e1500 */
[C---:B------:R-:W-:Y:S01]  /*3eb0*/  ISETP.GE.AND P0, PT, R188.reuse, UR15, PT ;  /* 0x0000000fbc007c0c */ /* 0x040fe2000bf06270 */
[----:B------:R-:W-:Y:S01]  /*3ec0*/  IMAD R99, R188, R99, RZ ;  /* 0x00000063bc637224 */ /* 0x000fe200078e02ff */
[----:B------:R-:W-:Y:S01]  /*3ed0*/  PRMT R145, RZ, 0x7610, R145 ;  /* 0x00007610ff917816 */ /* 0x000fe20000000091 */
[----:B------:R2:W4:Y:S01]  /*3ee0*/  @!P5 LDG.E.U16 R78, desc[UR40][R62.64] ;  /* 0x000000283e4ed981 */ /* 0x000522000c1e1500 */
[----:B------:R-:W-:Y:S01]  /*3ef0*/  ISETP.GE.AND P6, PT, R190, UR15, PT ;  /* 0x0000000fbe007c0c */ /* 0x000fe2000bfc6270 */
[----:B0-----:R-:W-:Y:S01]  /*3f00*/  IMAD R61, R185, R61, RZ ;  /* 0x0000003db93d7224 */ /* 0x001fe200078e02ff */
[----:B------:R-:W-:Y:S01]  /*3f10*/  LEA.HI R17, R0, 0x4e, RZ, 0x1a ;  /* 0x0000004e00117811 */ /* 0x000fe200078fd0ff */
[----:B--2---:R-:W-:Y:S01]  /*3f20*/  IMAD.WIDE R62, R99, 0x2, R118 ;  /* 0x00000002633e7825 */ /* 0x004fe200078e0276 */
[----:B------:R-:W-:Y:S02]  /*3f30*/  ISETP.GE.AND P4, PT, R187, UR15, PT ;  /* 0x0000000fbb007c0c */ /* 0x000fe4000bf86270 */
[----:B------:R-:W-:-:S03]  /*3f40*/  ISETP.GE.AND P3, PT, R17, UR15, PT ;  /* 0x0000000f11007c0c */ /* 0x000fc6000bf66270 */
[----:B------:R0:W2:Y:S01]  /*3f50*/  @!P0 LDG.E.U16 R145, desc[UR40][R62.64] ;  /* 0x000000283e918981 */ /* 0x0000a2000c1e1500 */
[----:B------:R-:W-:Y:S01]  /*3f60*/  PRMT R53, RZ, 0x7610, R53 ;  /* 0x00007610ff357816 */ /* 0x000fe20000000035 */
[----:B-1----:R-:W-:Y:S01]  /*3f70*/  IMAD R98, R187, R98, RZ ;  /* 0x00000062bb627224 */ /* 0x002fe200078e02ff */
[----:B------:R-:W-:Y:S01]  /*3f80*/  PRMT R55, RZ, 0x7610, R55 ;  /* 0x00007610ff377816 */ /* 0x000fe20000000037 */
[----:B0-----:R-:W-:-:S03]  /*3f90*/  IMAD.WIDE R62, R61, 0x2, R118 ;  /* 0x000000023d3e7825 */ /* 0x001fc600078e0276 */
[----:B------:R0:W2:Y:S01]  /*3fa0*/  @!P6 LDG.E.U16 R53, desc[UR40][R64.64] ;  /* 0x000000284035e981 */ /* 0x0000a2000c1e1500 */
[----:B------:R-:W1:Y:S01]  /*3fb0*/  LDC R61, c[0x0][0x238] ;  /* 0x00008e00ff3d7b82 */ /* 0x000e620000000800 */
[----:B------:R-:W-:-:S04]  /*3fc0*/  IMAD.WIDE R98, R98, 0x2, R118 ;  /* 0x0000000262627825 */ /* 0x000fc800078e0276 */
[----:B------:R-:W-:Y:S01]  /*3fd0*/  IMAD.WIDE R76, R21, 0x2, R118 ;  /* 0x00000002154c7825 */ /* 0x000fe200078e0276 */
[----:B------:R5:W2:Y:S01]  /*3fe0*/  @!P4 LDG.E.U16 R55, desc[UR40][R98.64] ;  /* 0x000000286237c981 */ /* 0x000aa2000c1e1500 */
[----:B0-----:R-:W-:Y:S02]  /*3ff0*/  PRMT R65, RZ, 0x7610, R65 ;  /* 0x00007610ff417816 */ /* 0x001fe40000000041 */
[----:B------:R-:W-:Y:S01]  /*4000*/  IMAD R102, R184, R102, RZ ;  /* 0x00000066b8667224 */ /* 0x000fe200078e02ff */
[----:B------:R-:W-:-:S03]  /*4010*/  ISETP.GE.AND P5, PT, R186, UR15, PT ;  /* 0x0000000fba007c0c */ /* 0x000fc6000bfa6270 */
[----:B------:R0:W2:Y:S01]  /*4020*/  @!P3 LDG.E.U16 R65, desc[UR40][R76.64] ;  /* 0x000000284c41b981 */ /* 0x0000a2000c1e1500 */
[----:B------:R-:W-:Y:S01]  /*4030*/  ISETP.GE.AND P3, PT, R184, UR15, PT ;  /* 0x0000000fb8007c0c */ /* 0x000fe2000bf66270 */
[----:B-----5:R-:W-:Y:S02]  /*4040*/  IMAD.WIDE R98, R102, 0x2, R118 ;  /* 0x0000000266627825 */ /* 0x020fe400078e0276 */
[----:B------:R-:W5:Y:S01]  /*4050*/  LDC R102, c[0x0][0x238] ;  /* 0x00008e00ff667b82 */ /* 0x000f620000000800 */
[----:B------:R-:W-:Y:S02]  /*4060*/  LEA.HI R17, R0, 0x5e, RZ, 0x1a ;  /* 0x0000005e00117811 */ /* 0x000fe400078fd0ff */
[----:B------:R-:W-:Y:S02]  /*4070*/  ISETP.GE.AND P6, PT, R185, UR15, PT ;  /* 0x0000000fb9007c0c */ /* 0x000fe4000bfc6270 */
[----:B------:R-:W-:Y:S02]  /*4080*/  ISETP.GE.AND P0, PT, R183, UR15, PT ;  /* 0x0000000fb7007c0c */ /* 0x000fe4000bf06270 */
[----:B------:R-:W-:-:S02]  /*4090*/  ISETP.GE.AND P2, PT, R17, UR15, PT ;  /* 0x0000000f11007c0c */ /* 0x000fc4000bf46270 */
[----:B0-----:R-:W-:Y:S02]  /*40a0*/  PRMT R77, RZ, 0x7610, R77 ;  /* 0x00007610ff4d7816 */ /* 0x001fe4000000004d */
[----:B------:R-:W-:Y:S02]  /*40b0*/  PRMT R167, RZ, 0x7610, R167 ;  /* 0x00007610ffa77816 */ /* 0x000fe400000000a7 */
[----:B------:R-:W-:Y:S02]  /*40c0*/  LOP3.LUT R17, R3, 0x64, RZ, 0xfc, !PT ;  /* 0x0000006403117812 */ /* 0x000fe400078efcff */
[C---:B------:R-:W-:Y:S01]  /*40d0*/  ISETP.GE.AND P4, PT, R182.reuse, UR15, PT ;  /* 0x0000000fb6007c0c */ /* 0x040fe2000bf86270 */
[----:B-1----:R-:W-:Y:S01]  /*40e0*/  IMAD R61, R183, R61, RZ ;  /* 0x0000003db73d7224 */ /* 0x002fe200078e02ff */
[----:B------:R-:W-:Y:S01]  /*40f0*/  ISETP.GE.AND P1, PT, R17, UR15, PT ;  /* 0x0000000f11007c0c */ /* 0x000fe2000bf26270 */
[----:B------:R-:W-:Y:S01]  /*4100*/  IMAD R103, R182, R103, RZ ;  /* 0x00000067b6677224 */ /* 0x000fe200078e02ff */
[----:B------:R-:W-:Y:S01]  /*4110*/  PRMT R64, RZ, 0x7610, R64 ;  /* 0x00007610ff407816 */ /* 0x000fe20000000040 */
[----:B------:R0:W2:Y:S01]  /*4120*/  @!P5 LDG.E.U16 R77, desc[UR40][R100.64] ;  /* 0x00000028644dd981 */ /* 0x0000a2000c1e1500 */
[----:B------:R-:W-:-:S03]  /*4130*/  PRMT R17, RZ, 0x7610, R17 ;  /* 0x00007610ff117816 */ /* 0x000fc60000000011 */
[----:B------:R1:W2:Y:S01]  /*4140*/  @!P3 LDG.E.U16 R167, desc[UR40][R98.64] ;  /* 0x0000002862a7b981 */ /* 0x0002a2000c1e1500 */
[----:B------:R-:W-:Y:S02]  /*4150*/  ISETP.GE.AND P3, PT, R180, UR15, PT ;  /* 0x0000000fb4007c0c */ /* 0x000fe4000bf66270 */
[----:B------:R-:W-:Y:S01]  /*4160*/  PRMT R52, RZ, 0x7610, R52 ;  /* 0x00007610ff347816 */ /* 0x000fe20000000034 */
[----:B------:R5:W2:Y:S01]  /*4170*/  @!P6 LDG.E.U16 R64, desc[UR40][R62.64] ;  /* 0x000000283e40e981 */ /* 0x000aa2000c1e1500 */
[----:B0-----:R-:W-:Y:S01]  /*4180*/  IMAD.WIDE R100, R61, 0x2, R118 ;  /* 0x000000023d647825 */ /* 0x001fe200078e0276 */
[----:B------:R-:W-:-:S03]  /*4190*/  LOP3.LUT R61, R3, 0x66, RZ, 0xfc, !PT ;  /* 0x00000066033d7812 */ /* 0x000fc600078efcff */
[----:B-1----:R-:W-:Y:S01]  /*41a0*/  IMAD.WIDE R98, R103, 0x2, R118 ;  /* 0x0000000267627825 */ /* 0x002fe200078e0276 */
[----:B------:R0:W2:Y:S01]  /*41b0*/  @!P0 LDG.E.U16 R17, desc[UR40][R100.64] ;  /* 0x0000002864118981 */ /* 0x0000a2000c1e1500 */
[----:B------:R-:W-:Y:S02]  /*41c0*/  ISETP.GE.AND P5, PT, R181, UR15, PT ;  /* 0x0000000fb5007c0c */ /* 0x000fe4000bfa6270 */
[----:B------:R-:W-:Y:S01]  /*41d0*/  IMAD R104, R180, R104, RZ ;  /* 0x00000068b4687224 */ /* 0x000fe200078e02ff */
[----:B-----5:R-:W-:Y:S01]  /*41e0*/  PRMT R63, RZ, 0x7610, R63 ;  /* 0x00007610ff3f7816 */ /* 0x020fe2000000003f */
[----:B------:R1:W5:Y:S01]  /*41f0*/  @!P4 LDG.E.U16 R52, desc[UR40][R98.64] ;  /* 0x000000286234c981 */ /* 0x000362000c1e1500 */
[----:B------:R-:W-:Y:S02]  /*4200*/  ISETP.GE.AND P0, PT, R61, UR15, PT ;  /* 0x0000000f3d007c0c */ /* 0x000fe4000bf06270 */
[----:B------:R-:W-:Y:S01]  /*4210*/  PRMT R88, RZ, 0x7610, R88 ;  /* 0x00007610ff587816 */ /* 0x000fe20000000058 */
[----:B0-----:R-:W-:Y:S01]  /*4220*/  IMAD.WIDE R100, R20, 0x2, R118 ;  /* 0x0000000214647825 */ /* 0x001fe200078e0276 */
[----:B------:R-:W-:-:S02]  /*4230*/  LOP3.LUT R62, R3, 0x70, RZ, 0xfc, !PT ;  /* 0x00000070033e7812 */ /* 0x000fc400078efcff */
[----:B------:R-:W-:Y:S01]  /*4240*/  LOP3.LUT R76, R3, 0x68, RZ, 0xfc, !PT ;  /* 0x00000068034c7812 */ /* 0x000fe200078efcff */
[----:B-1----:R-:W-:Y:S01]  /*4250*/  IMAD.WIDE R98, R104, 0x2, R118 ;  /* 0x0000000268627825 */ /* 0x002fe200078e0276 */
[----:B------:R0:W5:Y:S01]  /*4260*/  @!P2 LDG.E.U16 R63, desc[UR40][R100.64] ;  /* 0x00000028643fa981 */ /* 0x000162000c1e1500 */
[----:B------:R-:W-:Y:S02]  /*4270*/  PRMT R61, RZ, 0x7610, R61 ;  /* 0x00007610ff3d7816 */ /* 0x000fe4000000003d */
[----:B------:R-:W-:Y:S01]  /*4280*/  IMAD R102, R181, R102, RZ ;  /* 0x00000066b5667224 */ /* 0x000fe200078e02ff */
[----:B------:R-:W-:Y:S01]  /*4290*/  ISETP.GE.AND P4, PT, R62, UR15, PT ;  /* 0x0000000f3e007c0c */ /* 0x000fe2000bf86270 */
[----:B------:R1:W5:Y:S01]  /*42a0*/  @!P3 LDG.E.U16 R88, desc[UR40][R98.64] ;  /* 0x000000286258b981 */ /* 0x000362000c1e1500 */
[----:B------:R-:W-:Y:S01]  /*42b0*/  PRMT R149, RZ, 0x7610, R149 ;  /* 0x00007610ff957816 */ /* 0x000fe20000000095 */
[----:B------:R-:W-:Y:S01]  /*42c0*/  IMAD.WIDE R102, R102, 0x2, R118 ;  /* 0x0000000266667825 */ /* 0x000fe200078e0276 */
[----:B------:R-:W-:-:S02]  /*42d0*/  ISETP.GE.AND P2, PT, R76, UR15, PT ;  /* 0x0000000f4c007c0c */ /* 0x000fc4000bf46270 */
[----:B------:R-:W-:Y:S01]  /*42e0*/  PRMT R62, RZ, 0x7610, R62 ;  /* 0x00007610ff3e7816 */ /* 0x000fe2000000003e */
[--C-:B0-----:R-:W-:Y:S01]  /*42f0*/  IMAD.WIDE R100, R10, 0x2, R118.reuse ;  /* 0x000000020a647825 */ /* 0x101fe200078e0276 */
[----:B------:R-:W-:Y:S01]  /*4300*/  LOP3.LUT R76, R3, 0x78, RZ, 0xfc, !PT ;  /* 0x00000078034c7812 */ /* 0x000fe200078efcff */
[----:B------:R-:W5:Y:S02]  /*4310*/  @!P5 LDG.E.U16 R149, desc[UR40][R102.64] ;  /* 0x000000286695d981 */ /* 0x000f64000c1e1500 */
[----:B-1----:R-:W-:Y:S02]  /*4320*/  IMAD.WIDE R98, R9, 0x2, R118 ;  /* 0x0000000209627825 */ /* 0x002fe400078e0276 */
[----:B------:R0:W5:Y:S01]  /*4330*/  @!P1 LDG.E.U16 R61, desc[UR40][R100.64] ;  /* 0x00000028643d9981 */ /* 0x000162000c1e1500 */
[----:B------:R-:W-:Y:S02]  /*4340*/  ISETP.GE.AND P1, PT, R76, UR15, PT ;  /* 0x0000000f4c007c0c */ /* 0x000fe4000bf26270 */
[----:B------:R-:W-:Y:S01]  /*4350*/  PRMT R164, RZ, 0x7610, R164 ;  /* 0x00007610ffa47816 */ /* 0x000fe200000000a4 */
[----:B------:R1:W5:Y:S01]  /*4360*/  @!P0 LDG.E.U16 R62, desc[UR40][R98.64] ;  /* 0x00000028623e8981 */ /* 0x000362000c1e1500 */
[----:B------:R-:W-:-:S02]  /*4370*/  LOP3.LUT R76, R3, 0x6a, RZ, 0xfc, !PT ;  /* 0x0000006a034c7812 */ /* 0x000fc400078efcff */
[----:B------:R-:W-:Y:S02]  /*4380*/  PRMT R165, RZ, 0x7610, R165 ;  /* 0x00007610ffa57816 */ /* 0x000fe400000000a5 */
[----:B------:R-:W-:Y:S01]  /*4390*/  ISETP.GE.AND P0, PT, R76, UR15, PT ;  /* 0x0000000f4c007c0c */ /* 0x000fe2000bf06270 */
[----:B0-----:R-:W-:-:S04]  /*43a0*/  IMAD.WIDE R100, R4, 0x2, R118 ;  /* 0x0000000204647825 */ /* 0x001fc800078e0276 */
[----:B-1----:R-:W-:Y:S01]  /*43b0*/  IMAD.WIDE R98, R48, 0x2, R118 ;  /* 0x0000000230627825 */ /* 0x002fe200078e0276 */
[----:B------:R-:W-:Y:S01]  /*43c0*/  PRMT R163, RZ, 0x7610, R163 ;  /* 0x00007610ffa37816 */ /* 0x000fe200000000a3 */
[----:B------:R-:W5:Y:S04]  /*43d0*/  @!P2 LDG.E.U16 R165, desc[UR40][R100.64] ;  /* 0x0000002864a5a981 */ /* 0x000f68000c1e1500 */
[----:B------:R0:W5:Y:S01]  /*43e0*/  @!P4 LDG.E.U16 R164, desc[UR40][R98.64] ;  /* 0x0000002862a4c981 */ /* 0x000162000c1e1500 */
[----:B------:R-:W-:Y:S01]  /*43f0*/  PRMT R87, RZ, 0x7610, R87 ;  /* 0x00007610ff577816 */ /* 0x000fe20000000057 */
[----:B0-----:R-:W-:Y:S01]  /*4400*/  IMAD.WIDE R98, R44, 0x2, R118 ;  /* 0x000000022c627825 */ /* 0x001fe200078e0276 */
[----:B------:R-:W-:-:S04]  /*4410*/  LOP3.LUT R76, R3, 0x6c, RZ, 0xfc, !PT ;  /* 0x0000006c034c7812 */ /* 0x000fc800078efcff */
[----:B------:R0:W5:Y:S02]  /*4420*/  @!P1 LDG.E.U16 R163, desc[UR40][R98.64] ;  /* 0x0000002862a39981 */ /* 0x000164000c1e1500 */
[----:B0-----:R-:W-:-:S05]  /*4430*/  IMAD.WIDE R98, R50, 0x2, R118 ;  /* 0x0000000232627825 */ /* 0x001fca00078e0276 */
[----:B------:R0:W5:Y:S01]  /*4440*/  @!P0 LDG.E.U16 R87, desc[UR40][R98.64] ;  /* 0x0000002862578981 */ /* 0x000162000c1e1500 */
[----:B------:R-:W-:Y:S02]  /*4450*/  ISETP.GE.AND P0, PT, R76, UR15, PT ;  /* 0x0000000f4c007c0c */ /* 0x000fe4000bf06270 */
[----:B------:R-:W-:-:S04]  /*4460*/  LEA.HI R76, R0, 0x6e, RZ, 0x1a ;  /* 0x0000006e004c7811 */ /* 0x000fc800078fd0ff */
[----:B------:R-:W-:Y:S02]  /*4470*/  ISETP.GE.AND P1, PT, R76, UR15, PT ;  /* 0x0000000f4c007c0c */ /* 0x000fe4000bf26270 */
[----:B------:R-:W-:Y:S01]  /*4480*/  PRMT R76, RZ, 0x7610, R76 ;  /* 0x00007610ff4c7816 */ /* 0x000fe2000000004c */
[----:B0-----:R-:W-:Y:S01]  /*4490*/  IMAD.WIDE R98, R49, 0x2, R118 ;  /* 0x0000000231627825 */ /* 0x001fe200078e0276 */
[----:B------:R-:W-:-:S04]  /*44a0*/  PRMT R97, RZ, 0x7610, R97 ;  /* 0x00007610ff617816 */ /* 0x000fc80000000061 */
[----:B------:R0:W5:Y:S02]  /*44b0*/  @!P0 LDG.E.U16 R76, desc[UR40][R98.64] ;  /* 0x00000028624c8981 */ /* 0x000164000c1e1500 */
[----:B0-----:R-:W-:-:S05]  /*44c0*/  IMAD.WIDE R98, R19, 0x2, R118 ;  /* 0x0000000213627825 */ /* 0x001fca00078e0276 */
[----:B------:R0:W5:Y:S02]  /*44d0*/  @!P1 LDG.E.U16 R97, desc[UR40][R98.64] ;  /* 0x0000002862619981 */ /* 0x000164000c1e1500 */
[----:B0-----:R-:W-:-:S04]  /*44e0*/  LOP3.LUT R98, R3, 0x72, RZ, 0xfc, !PT ;  /* 0x0000007203627812 */ /* 0x001fc800078efcff */
[----:B------:R-:W-:Y:S02]  /*44f0*/  ISETP.GE.AND P0, PT, R98, UR15, PT ;  /* 0x0000000f62007c0c */ /* 0x000fe4000bf06270 */
[----:B------:R-:W-:Y:S01]  /*4500*/  LOP3.LUT R98, R3, 0x74, RZ, 0xfc, !PT ;  /* 0x0000007403627812 */ /* 0x000fe200078efcff */
[----:B------:R-:W-:-:S03]  /*4510*/  IMAD.WIDE R100, R47, 0x2, R118 ;  /* 0x000000022f647825 */ /* 0x000fc600078e0276 */
[----:B------:R-:W-:Y:S02]  /*4520*/  ISETP.GE.AND P1, PT, R98, UR15, PT ;  /* 0x0000000f62007c0c */ /* 0x000fe4000bf26270 */
[----:B------:R-:W-:Y:S02]  /*4530*/  PRMT R98, RZ, 0x7610, R98 ;  /* 0x00007610ff627816 */ /* 0x000fe40000000062 */
        /* <DEDUP_REMOVED lines=16> */
[----:B------:R-:W-:Y:S01]  /*4640*/  LEA.HI R102, R0, 0x7e, RZ, 0x1a ;  /* 0x0000007e00667811 */ /* 0x000fe200078fd0ff */
[----:B------:R-:W-:-:S03]  /*4650*/  IMAD.WIDE R104, R42, 0x2, R118 ;  /* 0x000000022a687825 */ /* 0x000fc600078e0276 */
[----:B------:R-:W-:Y:S02]  /*4660*/  ISETP.GE.AND P1, PT, R102, UR15, PT ;  /* 0x0000000f66007c0c */ /* 0x000fe4000bf26270 */
[----:B------:R-:W-:Y:S02]  /*4670*/  PRMT R102, RZ, 0x7610, R102 ;  /* 0x00007610ff667816 */ /* 0x000fe40000000066 */
[----:B------:R-:W-:-:S04]  /*4680*/  PRMT R103, RZ, 0x7610, R103 ;  /* 0x00007610ff677816 */ /* 0x000fc80000000067 */
[----:B------:R0:W5:Y:S02]  /*4690*/  @!P0 LDG.E.U16 R102, desc[UR40][R104.64] ;  /* 0x0000002868668981 */ /* 0x000164000c1e1500 */
[----:B0-----:R-:W-:-:S05]  /*46a0*/  IMAD.WIDE R104, R18, 0x2, R118 ;  /* 0x0000000212687825 */ /* 0x001fca00078e0276 */
[----:B------:R0:W5:Y:S01]  /*46b0*/  @!P1 LDG.E.U16 R103, desc[UR40][R104.64] ;  /* 0x0000002868679981 */ /* 0x000162000c1e1500 */
[----:B------:R-:W-:-:S04]  /*46c0*/  LOP3.LUT R117, R117, R116, RZ, 0x3c, !PT ;  /* 0x0000007475757212 */ /* 0x000fc800078e3cff */
[----:B------:R-:W-:Y:S02]  /*46d0*/  LOP3.LUT R116, R117, R116, RZ, 0x3c, !PT ;  /* 0x0000007475747212 */ /* 0x000fe400078e3cff */
[----:B0-----:R-:W-:-:S04]  /*46e0*/  LOP3.LUT R104, R0, 0x7f, RZ, 0xc0, !PT ;  /* 0x0000007f00687812 */ /* 0x001fc800078ec0ff */
[C---:B------:R-:W-:Y:S01]  /*46f0*/  ISETP.GE.AND P0, PT, R104.reuse, UR15, PT ;  /* 0x0000000f68007c0c */ /* 0x040fe2000bf06270 */
[----:B------:R-:W-:Y:S01]  /*4700*/  IMAD R104, R104, UR42, RZ ;  /* 0x0000002a68687c24 */ /* 0x000fe2000f8e02ff */
[----:B------:R-:W-:Y:S02]  /*4710*/  LOP3.LUT R117, R117, R116, RZ, 0x3c, !PT ;  /* 0x0000007475757212 */ /* 0x000fe400078e3cff */
[----:B------:R-:W-:Y:S01]  /*4720*/  PRMT R105, RZ, 0x7610, R105 ;  /* 0x00007610ff697816 */ /* 0x000fe20000000069 */
[C---:B------:R-:W-:Y:S01]  /*4730*/  IMAD.WIDE R106, R104.reuse, 0x2, R116 ;  /* 0x00000002686a7825 */ /* 0x040fe200078e0274 */
[----:B------:R-:W-:Y:S03]  /*4740*/  BAR.SYNC.DEFER_BLOCKING 0x0 ;  /* 0x0000000000007b1d */ /* 0x000fe60000010000 */
[----:B------:R-:W-:-:S04]  /*4750*/  IMAD.WIDE R108, R104, 0x2, R110 ;  /* 0x00000002686c7825 */ /* 0x000fc800078e026e */
[----:B------:R-:W-:Y:S01]  /*4760*/  IMAD.WIDE R120, R104, 0x2, R114 ;  /* 0x0000000268787825 */ /* 0x000fe200078e0272 */
[----:B------:R0:W5:Y:S02]  /*4770*/  @!P0 LDG.E.U16 R105, desc[UR40][R106.64] ;  /* 0x000000286a698981 */ /* 0x000164000c1e1500 */
[----:B0-----:R-:W-:Y:S02]  /*4780*/  PRMT R106, RZ, 0x7610, R106 ;  /* 0x00007610ff6a7816 */ /* 0x001fe4000000006a */
[----:B------:R-:W-:-:S04]  /*4790*/  PRMT R107, RZ, 0x7610, R107 ;  /* 0x00007610ff6b7816 */ /* 0x000fc8000000006b */
[----:B------:R0:W5:Y:S02]  /*47a0*/  @!P0 LDG.E.U16 R106, desc[UR40][R108.64] ;  /* 0x000000286c6a8981 */ /* 0x000164000c1e1500 */
[----:B0-----:R-:W-:-:S05]  /*47b0*/  IMAD.WIDE R108, R104, 0x2, R112 ;  /* 0x00000002686c7825 */ /* 0x001fca00078e0270 */
[----:B------:R0:W5:Y:S02]  /*47c0*/  @!P0 LDG.E.U16 R107, desc[UR40][R108.64] ;  /* 0x000000286c6b8981 */ /* 0x000164000c1e1500 */
[----:B0-----:R-:W-:Y:S02]  /*47d0*/  PRMT R108, RZ, 0x7610, R108 ;  /* 0x00007610ff6c7816 */ /* 0x001fe4000000006c */
[----:B------:R-:W-:-:S04]  /*47e0*/  SHF.R.S32.HI R109, RZ, 0x6, R0 ;  /* 0x00000006ff6d7819 */ /* 0x000fc80000011400 */
[----:B------:R0:W5:Y:S01]  /*47f0*/  @!P0 LDG.E.U16 R108, desc[UR40][R120.64] ;  /* 0x00000028786c8981 */ /* 0x000162000c1e1500 */
[----:B------:R-:W-:Y:S01]  /*4800*/  SGXT R109, R109, 0x1 ;  /* 0x000000016d6d781a */ /* 0x000fe20000000200 */
[----:B0-----:R-:W-:-:S05]  /*4810*/  IMAD.SHL.U32 R120, R0, 0x2, RZ ;  /* 0x0000000200787824 */ /* 0x001fca00078e00ff */
[----:B------:R-:W-:Y:S01]  /*4820*/  LOP3.LUT R120, R120, 0x7e, RZ, 0xc0, !PT ;  /* 0x0000007e78787812 */ /* 0x000fe200078ec0ff */
[----:B------:R-:W-:-:S03]  /*4830*/  IMAD.MOV.U32 R121, RZ, RZ, R123 ;  /* 0x000000ffff797224 */ /* 0x000fc600078e007b */
[----:B------:R-:W-:Y:S01]  /*4840*/  LOP3.LUT R109, R120, 0x90, R109, 0x78, !PT ;  /* 0x00000090786d7812 */ /* 0x000fe200078e786d */
[----:B------:R-:W-:Y:S01]  /*4850*/  IMAD.MOV.U32 R120, RZ, RZ, R122 ;  /* 0x000000ffff787224 */ /* 0x000fe200078e007a */
[----:B------:R-:W-:-:S03]  /*4860*/  PRMT R179, RZ, 0x7610, R179 ;  /* 0x00007610ffb37816 */ /* 0x000fc600000000b3 */
[C---:B------:R-:W-:Y:S01]  /*4870*/  IMAD.WIDE R122, R104.reuse, 0x2, R120 ;  /* 0x00000002687a7825 */ /* 0x040fe200078e0278 */
[----:B------:R0:W-:Y:S04]  /*4880*/  STS.U16 [R109+UR13], R178 ;  /* 0x000000b26d007988 */ /* 0x0001e8000800040d */
[----:B------:R1:W5:Y:S01]  /*4890*/  @!P0 LDG.E.U16 R179, desc[UR40][R122.64] ;  /* 0x000000287ab38981 */ /* 0x000362000c1e1500 */
[----:B0-----:R-:W-:Y:S01]  /*48a0*/  PRMT R178, RZ, 0x7610, R178 ;  /* 0x00007610ffb27816 */ /* 0x001fe200000000b2 */
[----:B-1----:R-:W-:Y:S02]  /*48b0*/  IMAD.MOV.U32 R122, RZ, RZ, R124 ;  /* 0x000000ffff7a7224 */ /* 0x002fe400078e007c */
[----:B------:R-:W-:Y:S02]  /*48c0*/  IMAD.MOV.U32 R123, RZ, RZ, R125 ;  /* 0x000000ffff7b7224 */ /* 0x000fe400078e007d */
[----:B------:R-:W-:Y:S01]  /*48d0*/  IMAD.WIDE R124, R104, 0x2, R122 ;  /* 0x00000002687c7825 */ /* 0x000fe200078e027a */
[----:B------:R0:W-:Y:S04]  /*48e0*/  STS.U16 [R109+UR13+0x400], R127 ;  /* 0x0004007f6d007988 */ /* 0x0001e8000800040d */
[----:B------:R1:W5:Y:S02]  /*48f0*/  @!P0 LDG.E.U16 R178, desc[UR40][R124.64] ;  /* 0x000000287cb28981 */ /* 0x000364000c1e1500 */
[----:B-1----:R-:W-:-:S02]  /*4900*/  IMAD.MOV.U32 R124, RZ, RZ, R177 ;  /* 0x000000ffff7c7224 */ /* 0x002fc400078e00b1 */
[----:B------:R-:W-:Y:S01]  /*4910*/  IMAD.MOV.U32 R125, RZ, RZ, R126 ;  /* 0x000000ffff7d7224 */ /* 0x000fe200078e007e */
[----:B------:R-:W-:Y:S01]  /*4920*/  PRMT R177, RZ, 0x7610, R177 ;  /* 0x00007610ffb17816 */ /* 0x000fe200000000b1 */
[C---:B0-----:R-:W-:Y:S01]  /*4930*/  IMAD.WIDE R126, R104.reuse, 0x2, R124 ;  /* 0x00000002687e7825 */ /* 0x041fe200078e027c */
[----:B------:R0:W-:Y:S04]  /*4940*/  STS.U16 [R109+UR13+0x800], R129 ;  /* 0x000800816d007988 */ /* 0x0001e8000800040d */
[----:B------:R1:W5:Y:S02]  /*4950*/  @!P0 LDG.E.U16 R177, desc[UR40][R126.64] ;  /* 0x000000287eb18981 */ /* 0x000364000c1e1500 */
[----:B-1----:R-:W-:Y:S02]  /*4960*/  IMAD.MOV.U32 R126, RZ, RZ, R176 ;  /* 0x000000ffff7e7224 */ /* 0x002fe400078e00b0 */
[----:B------:R-:W-:Y:S01]  /*4970*/  IMAD.MOV.U32 R127, RZ, RZ, R128 ;  /* 0x000000ffff7f7224 */ /* 0x000fe200078e0080 */
[----:B------:R-:W-:Y:S01]  /*4980*/  PRMT R176, RZ, 0x7610, R176 ;  /* 0x00007610ffb07816 */ /* 0x000fe200000000b0 */
[----:B0-----:R-:W-:Y:S01]  /*4990*/  IMAD.WIDE R128, R104, 0x2, R126 ;  /* 0x0000000268807825 */ /* 0x001fe200078e027e */
[----:B------:R0:W-:Y:S04]  /*49a0*/  STS.U16 [R109+UR13+0xc00], R131 ;  /* 0x000c00836d007988 */ /* 0x0001e8000800040d */
[----:B------:R1:W5:Y:S02]  /*49b0*/  @!P0 LDG.E.U16 R176, desc[UR40][R128.64] ;  /* 0x0000002880b08981 */ /* 0x000364000c1e1500 */
[----:B-1----:R-:W-:-:S02]  /*49c0*/  IMAD.MOV.U32 R128, RZ, RZ, R175 ;  /* 0x000000ffff807224 */ /* 0x002fc400078e00af */
[----:B------:R-:W-:Y:S01]  /*49d0*/  IMAD.MOV.U32 R129, RZ, RZ, R130 ;  /* 0x000000ffff817224 */ /* 0x000fe200078e0082 */
[----:B------:R-:W-:Y:S01]  /*49e0*/  PRMT R175, RZ, 0x7610, R175 ;  /* 0x00007610ffaf7816 */ /* 0x000fe200000000af */
[C---:B0-----:R-:W-:Y:S01]  /*49f0*/  IMAD.WIDE R130, R104.reuse, 0x2, R128 ;  /* 0x0000000268827825 */ /* 0x041fe200078e0280 */
[----:B---3--:R0:W-:Y:S04]  /*4a00*/  STS.U16 [R109+UR13+0x1000], R133 ;  /* 0x001000856d007988 */ /* 0x0081e8000800040d */
[----:B------:R1:W3:Y:S02]  /*4a10*/  @!P0 LDG.E.U16 R175, desc[UR40][R130.64] ;  /* 0x0000002882af8981 */ /* 0x0002e4000c1e1500 */
[----:B-1----:R-:W-:Y:S02]  /*4a20*/  IMAD.MOV.U32 R130, RZ, RZ, R174 ;  /* 0x000000ffff827224 */ /* 0x002fe400078e00ae */
[----:B------:R-:W-:Y:S01]  /*4a30*/  IMAD.MOV.U32 R131, RZ, RZ, R132 ;  /* 0x000000ffff837224 */ /* 0x000fe200078e0084 */
[----:B------:R-:W-:Y:S01]  /*4a40*/  PRMT R174, RZ, 0x7610, R174 ;  /* 0x00007610ffae7816 */ /* 0x000fe200000000ae */
[----:B0-----:R-:W-:Y:S01]  /*4a50*/  IMAD.WIDE R132, R104, 0x2, R130 ;  /* 0x0000000268847825 */ /* 0x001fe200078e0282 */
[----:B------:R0:W-:Y:S04]  /*4a60*/  STS.U16 [R109+UR13+0x1400], R135 ;  /* 0x001400876d007988 */ /* 0x0001e8000800040d */
[----:B------:R1:W3:Y:S02]  /*4a70*/  @!P0 LDG.E.U16 R174, desc[UR40][R132.64] ;  /* 0x0000002884ae8981 */ /* 0x0002e4000c1e1500 */
[----:B-1----:R-:W-:-:S02]  /*4a80*/  IMAD.MOV.U32 R132, RZ, RZ, R173 ;  /* 0x000000ffff847224 */ /* 0x002fc400078e00ad */
[----:B------:R-:W-:Y:S01]  /*4a90*/  IMAD.MOV.U32 R133, RZ, RZ, R134 ;  /* 0x000000ffff857224 */ /* 0x000fe200078e0086 */
[----:B------:R-:W-:Y:S01]  /*4aa0*/  PRMT R173, RZ, 0x7610, R173 ;  /* 0x00007610ffad7816 */ /* 0x000fe200000000ad */
[----:B0-----:R-:W-:Y:S01]  /*4ab0*/  IMAD.WIDE R134, R104, 0x2, R132 ;  /* 0x0000000268867825 */ /* 0x001fe200078e0284 */
[----:B------:R0:W-:Y:S04]  /*4ac0*/  STS.U16 [R109+UR13+0x1800], R172 ;  /* 0x001800ac6d007988 */ /* 0x0001e8000800040d */
[----:B------:R1:W3:Y:S01]  /*4ad0*/  @!P0 LDG.E.U16 R173, desc[UR40][R134.64] ;  /* 0x0000002886ad8981 */ /* 0x0002e2000c1e1500 */
[----:B0-----:R-:W-:Y:S01]  /*4ae0*/  PRMT R172, RZ, 0x7610, R172 ;  /* 0x00007610ffac7816 */ /* 0x001fe200000000ac */
[----:B-1----:R-:W-:Y:S02]  /*4af0*/  IMAD.MOV.U32 R134, RZ, RZ, R136 ;  /* 0x000000ffff867224 */ /* 0x002fe400078e0088 */
[----:B------:R-:W-:-:S02]  /*4b00*/  IMAD.MOV.U32 R135, RZ, RZ, R137 ;  /* 0x000000ffff877224 */ /* 0x000fc400078e0089 */
[----:B------:R-:W-:-:S05]  /*4b10*/  IMAD.WIDE R136, R104, 0x2, R134 ;  /* 0x0000000268887825 */ /* 0x000fca00078e0286 */
[----:B------:R0:W3:Y:S04]  /*4b20*/  @!P0 LDG.E.U16 R172, desc[UR40][R136.64] ;  /* 0x0000002888ac8981 */ /* 0x0000e8000c1e1500 */
[----:B------:R1:W-:Y:S01]  /*4b30*/  STS.U16 [R109+UR13+0x1c00], R139 ;  /* 0x001c008b6d007988 */ /* 0x0003e2000800040d */
[----:B0-----:R-:W-:Y:S01]  /*4b40*/  MOV R136, R171 ;  /* 0x000000ab00887202 */ /* 0x001fe20000000f00 */
[----:B------:R-:W-:Y:S01]  /*4b50*/  IMAD.MOV.U32 R137, RZ, RZ, R138 ;  /* 0x000000ffff897224 */ /* 0x000fe200078e008a */
[----:B------:R-:W-:-:S03]  /*4b60*/  PRMT R171, RZ, 0x7610, R171 ;  /* 0x00007610ffab7816 */ /* 0x000fc600000000ab */
[C---:B-1----:R-:W-:Y:S01]  /*4b70*/  IMAD.WIDE R138, R104.reuse, 0x2, R136 ;  /* 0x00000002688a7825 */ /* 0x042fe200078e0288 */
[----:B------:R0:W-:Y:S04]  /*4b80*/  STS.U16 [R109+UR13+0x2000], R141 ;  /* 0x0020008d6d007988 */ /* 0x0001e8000800040d */
[----:B------:R1:W3:Y:S02]  /*4b90*/  @!P0 LDG.E.U16 R171, desc[UR40][R138.64] ;  /* 0x000000288aab8981 */ /* 0x0002e4000c1e1500 */
[----:B-1----:R-:W-:Y:S02]  /*4ba0*/  IMAD.MOV.U32 R138, RZ, RZ, R170 ;  /* 0x000000ffff8a7224 */ /* 0x002fe400078e00aa */
[----:B------:R-:W-:Y:S01]  /*4bb0*/  IMAD.MOV.U32 R139, RZ, RZ, R140 ;  /* 0x000000ffff8b7224 */ /* 0x000fe200078e008c */
[----:B------:R-:W-:Y:S01]  /*4bc0*/  PRMT R170, RZ, 0x7610, R170 ;  /* 0x00007610ffaa7816 */ /* 0x000fe200000000aa */
[----:B0-----:R-:W-:Y:S01]  /*4bd0*/  IMAD.WIDE R140, R104, 0x2, R138 ;  /* 0x00000002688c7825 */ /* 0x001fe200078e028a */
[----:B----4-:R0:W-:Y:S04]  /*4be0*/  STS.U16 [R109+UR13+0x2400], R169 ;  /* 0x002400a96d007988 */ /* 0x0101e8000800040d */
[----:B------:R1:W4:Y:S01]  /*4bf0*/  @!P0 LDG.E.U16 R170, desc[UR40][R140.64] ;  /* 0x000000288caa8981 */ /* 0x000322000c1e1500 */
[----:B0-----:R-:W-:Y:S01]  /*4c00*/  PRMT R169, RZ, 0x7610, R169 ;  /* 0x00007610ffa97816 */ /* 0x001fe200000000a9 */
[----:B-1----:R-:W-:-:S02]  /*4c10*/  IMAD.MOV.U32 R140, RZ, RZ, R143 ;  /* 0x000000ffff8c7224 */ /* 0x002fc400078e008f */
[----:B------:R-:W-:Y:S02]  /*4c20*/  IMAD.MOV.U32 R141, RZ, RZ, R142 ;  /* 0x000000ffff8d7224 */ /* 0x000fe400078e008e */
[C---:B------:R-:W-:Y:S01]  /*4c30*/  IMAD.WIDE R142, R104.reuse, 0x2, R140 ;  /* 0x00000002688e7825 */ /* 0x040fe200078e028c */
[----:B--2---:R0:W-:Y:S04]  /*4c40*/  STS.U16 [R109+UR13+0x2800], R145 ;  /* 0x002800916d007988 */ /* 0x0041e8000800040d */
[----:B------:R1:W2:Y:S02]  /*4c50*/  @!P0 LDG.E.U16 R169, desc[UR40][R142.64] ;  /* 0x000000288ea98981 */ /* 0x0002a4000c1e1500 */
[----:B-1----:R-:W-:Y:S02]  /*4c60*/  IMAD.MOV.U32 R142, RZ, RZ, R168 ;  /* 0x000000ffff8e7224 */ /* 0x002fe400078e00a8 */
[----:B------:R-:W-:Y:S01]  /*4c70*/  IMAD.MOV.U32 R143, RZ, RZ, R144 ;  /* 0x000000ffff8f7224 */ /* 0x000fe200078e0090 */
[----:B------:R-:W-:Y:S01]  /*4c80*/  PRMT R168, RZ, 0x7610, R168 ;  /* 0x00007610ffa87816 */ /* 0x000fe200000000a8 */
[----:B0-----:R-:W-:Y:S01]  /*4c90*/  IMAD.WIDE R144, R104, 0x2, R142 ;  /* 0x0000000268907825 */ /* 0x001fe200078e028e */
[----:B------:R0:W-:Y:S04]  /*4ca0*/  STS.U16 [R109+UR13+0x2c00], R167 ;  /* 0x002c00a76d007988 */ /* 0x0001e8000800040d */
[----:B------:R1:W4:Y:S01]  /*4cb0*/  @!P0 LDG.E.U16 R168, desc[UR40][R144.64] ;  /* 0x0000002890a88981 */ /* 0x000322000c1e1500 */
[----:B0-----:R-:W-:Y:S01]  /*4cc0*/  PRMT R167, RZ, 0x7610, R167 ;  /* 0x00007610ffa77816 */ /* 0x001fe200000000a7 */
[----:B-1----:R-:W-:-:S02]  /*4cd0*/  IMAD.MOV.U32 R144, RZ, RZ, R147 ;  /* 0x000000ffff907224 */ /* 0x002fc400078e0093 */
[----:B------:R-:W-:Y:S02]  /*4ce0*/  IMAD.MOV.U32 R145, RZ, RZ, R146 ;  /* 0x000000ffff917224 */ /* 0x000fe400078e0092 */
[C---:B------:R-:W-:Y:S01]  /*4cf0*/  IMAD.WIDE R146, R104.reuse, 0x2, R144 ;  /* 0x0000000268927825 */ /* 0x040fe200078e0290 */
[----:B-----5:R0:W-:Y:S04]  /*4d00*/  STS.U16 [R109+UR13+0x3000], R149 ;  /* 0x003000956d007988 */ /* 0x0201e8000800040d */
[----:B------:R1:W5:Y:S02]  /*4d10*/  @!P0 LDG.E.U16 R167, desc[UR40][R146.64] ;  /* 0x0000002892a78981 */ /* 0x000364000c1e1500 */
[----:B-1----:R-:W-:Y:S02]  /*4d20*/  IMAD.MOV.U32 R146, RZ, RZ, R166 ;  /* 0x000000ffff927224 */ /* 0x002fe400078e00a6 */
[----:B------:R-:W-:Y:S01]  /*4d30*/  IMAD.MOV.U32 R147, RZ, RZ, R148 ;  /* 0x000000ffff937224 */ /* 0x000fe200078e0094 */
[----:B------:R-:W-:Y:S01]  /*4d40*/  PRMT R166, RZ, 0x7610, R166 ;  /* 0x00007610ffa67816 */ /* 0x000fe200000000a6 */
[----:B0-----:R-:W-:Y:S01]  /*4d50*/  IMAD.WIDE R148, R104, 0x2, R146 ;  /* 0x0000000268947825 */ /* 0x001fe200078e0292 */
[----:B------:R0:W-:Y:S04]  /*4d60*/  STS.U16 [R109+UR13+0x3400], R165 ;  /* 0x003400a56d007988 */ /* 0x0001e8000800040d */
[----:B------:R1:W2:Y:S01]  /*4d70*/  @!P0 LDG.E.U16 R166, desc[UR40][R148.64] ;  /* 0x0000002894a68981 */ /* 0x0002a2000c1e1500 */
[----:B0-----:R-:W-:Y:S01]  /*4d80*/  PRMT R165, RZ, 0x7610, R165 ;  /* 0x00007610ffa57816 */ /* 0x001fe200000000a5 */
[----:B-1----:R-:W-:-:S02]  /*4d90*/  IMAD.MOV.U32 R148, RZ, RZ, R151 ;  /* 0x000000ffff947224 */ /* 0x002fc400078e0097 */
[----:B------:R-:W-:Y:S02]  /*4da0*/  IMAD.MOV.U32 R149, RZ, RZ, R150 ;  /* 0x000000ffff957224 */ /* 0x000fe400078e0096 */
[----:B------:R-:W-:Y:S01]  /*4db0*/  IMAD.WIDE R150, R104, 0x2, R148 ;  /* 0x0000000268967825 */ /* 0x000fe200078e0294 */
[----:B------:R0:W-:Y:S04]  /*4dc0*/  STS.U16 [R109+UR13+0x3800], R164 ;  /* 0x003800a46d007988 */ /* 0x0001e8000800040d */
[----:B------:R1:W4:Y:S01]  /*4dd0*/  @!P0 LDG.E.U16 R165, desc[UR40][R150.64] ;  /* 0x0000002896a58981 */ /* 0x000322000c1e1500 */
[----:B------:R-:W-:Y:S02]  /*4de0*/  LOP3.LUT R207, R109, 0x20, RZ, 0x3c, !PT ;  /* 0x000000206dcf7812 */ /* 0x000fe400078e3cff */
[----:B0-----:R-:W-:Y:S01]  /*4df0*/  PRMT R164, RZ, 0x7610, R164 ;  /* 0x00007610ffa47816 */ /* 0x001fe200000000a4 */
[----:B-1----:R-:W-:-:S02]  /*4e00*/  IMAD.MOV.U32 R150, RZ, RZ, R152 ;  /* 0x000000ffff967224 */ /* 0x002fc400078e0098 */
[----:B------:R-:W-:Y:S02]  /*4e10*/  IMAD.MOV.U32 R151, RZ, RZ, R153 ;  /* 0x000000ffff977224 */ /* 0x000fe400078e0099 */
[----:B------:R-:W-:Y:S01]  /*4e20*/  IMAD.WIDE R152, R104, 0x2, R150 ;  /* 0x0000000268987825 */ /* 0x000fe200078e0296 */
[----:B------:R-:W-:Y:S04]  /*4e30*/  STS.U16 [R109+UR13+0x3c00], R163 ;  /* 0x003c00a36d007988 */ /* 0x000fe8000800040d */
[----:B------:R0:W5:Y:S01]  /*4e40*/  @!P0 LDG.E.U16 R164, desc[UR40][R152.64] ;  /* 0x0000002898a48981 */ /* 0x000162000c1e1500 */
[----:B------:R-:W-:-:S03]  /*4e50*/  PRMT R210, RZ, 0x7610, R210 ;  /* 0x00007610ffd27816 */ /* 0x000fc600000000d2 */
[----:B------:R1:W-:Y:S01]  /*4e60*/  STS.U16 [R207+UR13+0x100], R155 ;  /* 0x0001009bcf007988 */ /* 0x0003e2000800040d */
[----:B0-----:R-:W-:Y:S02]  /*4e70*/  IMAD.MOV.U32 R152, RZ, RZ, R162 ;  /* 0x000000ffff987224 */ /* 0x001fe400078e00a2 */
[----:B------:R-:W-:Y:S02]  /*4e80*/  IMAD.MOV.U32 R153, RZ, RZ, R154 ;  /* 0x000000ffff997224 */ /* 0x000fe400078e009a */
[----:B-1----:R-:W-:Y:S01]  /*4e90*/  IMAD.WIDE R154, R104, 0x2, R152 ;  /* 0x00000002689a7825 */ /* 0x002fe200078e0298 */
[----:B------:R-:W-:-:S04]  /*4ea0*/  PRMT R215, RZ, 0x7610, R215 ;  /* 0x00007610ffd77816 */ /* 0x000fc800000000d7 */
[----:B------:R0:W5:Y:S02]  /*4eb0*/  @!P0 LDG.E.U16 R210, desc[UR40][R154.64] ;  /* 0x000000289ad28981 */ /* 0x000164000c1e1500 */
[----:B0-----:R-:W-:Y:S02]  /*4ec0*/  IMAD.MOV.U32 R154, RZ, RZ, R156 ;  /* 0x000000ffff9a7224 */ /* 0x001fe400078e009c */
[----:B------:R-:W-:Y:S02]  /*4ed0*/  IMAD.MOV.U32 R155, RZ, RZ, R157 ;  /* 0x000000ffff9b7224 */ /* 0x000fe400078e009d */
[----:B------:R-:W-:Y:S01]  /*4ee0*/  IMAD.WIDE R156, R104, 0x2, R154 ;  /* 0x00000002689c7825 */ /* 0x000fe200078e029a */
[----:B------:R0:W-:Y:S04]  /*4ef0*/  STS.U16 [R207+UR13+0x900], R159 ;  /* 0x0009009fcf007988 */ /* 0x0001e8000800040d */
[----:B------:R1:W5:Y:S01]  /*4f00*/  @!P0 LDG.E.U16 R215, desc[UR40][R156.64] ;  /* 0x000000289cd78981 */ /* 0x000362000c1e1500 */
[----:B------:R-:W-:Y:S01]  /*4f10*/  PRMT R220, RZ, 0x7610, R220 ;  /* 0x00007610ffdc7816 */ /* 0x000fe200000000dc */
[----:B-1----:R-:W-:-:S02]  /*4f20*/  IMAD.MOV.U32 R156, RZ, RZ, R160 ;  /* 0x000000ffff9c7224 */ /* 0x002fc400078e00a0 */
[----:B------:R-:W-:Y:S02]  /*4f30*/  IMAD.MOV.U32 R157, RZ, RZ, R158 ;  /* 0x000000ffff9d7224 */ /* 0x000fe400078e009e */
[C---:B0-----:R-:W-:Y:S01]  /*4f40*/  IMAD.WIDE R158, R104.reuse, 0x2, R156 ;  /* 0x00000002689e7825 */ /* 0x041fe200078e029c */
[----:B------:R0:W-:Y:S04]  /*4f50*/  STS.U16 [R207+UR13+0x500], R161 ;  /* 0x000500a1cf007988 */ /* 0x0001e8000800040d */
[----:B------:R1:W5:Y:S02]  /*4f60*/  @!P0 LDG.E.U16 R220, desc[UR40][R158.64] ;  /* 0x000000289edc8981 */ /* 0x000364000c1e1500 */
[----:B-1----:R-:W-:Y:S02]  /*4f70*/  IMAD.MOV.U32 R158, RZ, RZ, R96 ;  /* 0x000000ffff9e7224 */ /* 0x002fe400078e0060 */
[--C-:B------:R-:W-:Y:S01]  /*4f80*/  IMAD.MOV.U32 R159, RZ, RZ, R11.reuse ;  /* 0x000000ffff9f7224 */ /* 0x100fe200078e000b */
[----:B------:R-:W-:Y:S01]  /*4f90*/  PRMT R11, RZ, 0x7610, R11 ;  /* 0x00007610ff0b7816 */ /* 0x000fe2000000000b */
[----:B0-----:R-:W-:-:S05]  /*4fa0*/  IMAD.WIDE R160, R104, 0x2, R158 ;  /* 0x0000000268a07825 */ /* 0x001fca00078e029e */
[----:B------:R0:W5:Y:S01]  /*4fb0*/  @!P0 LDG.E.U16 R11, desc[UR40][R160.64] ;  /* 0x00000028a00b8981 */ /* 0x000162000c1e1500 */
[----:B------:R-:W-:Y:S02]  /*4fc0*/  PRMT R96, RZ, 0x7610, R96 ;  /* 0x00007610ff607816 */ /* 0x000fe40000000060 */
[----:B0-----:R-:W-:Y:S01]  /*4fd0*/  MOV R160, R95 ;  /* 0x0000005f00a07202 */ /* 0x001fe20000000f00 */
[----:B------:R-:W-:-:S04]  /*4fe0*/  IMAD.MOV.U32 R161, RZ, RZ, R12 ;  /* 0x000000ffffa17224 */ /* 0x000fc800078e000c */
[----:B------:R-:W-:-:S04]  /*4ff0*/  IMAD.WIDE R162, R104, 0x2, R160 ;  /* 0x0000000268a27825 */ /* 0x000fc800078e02a0 */
[----:B------:R-:W-:Y:S01]  /*5000*/  IMAD.MOV.U32 R95, RZ, RZ, R13 ;  /* 0x000000ffff5f7224 */ /* 0x000fe200078e000d */
[----:B------:R0:W5:Y:S01]  /*5010*/  @!P0 LDG.E.U16 R96, desc[UR40][R162.64] ;  /* 0x00000028a2608981 */ /* 0x000162000c1e1500 */
[----:B------:R-:W-:Y:S01]  /*5020*/  IMAD.WIDE R12, R104, 0x2, R94 ;  /* 0x00000002680c7825 */ /* 0x000fe200078e025e */
[----:B0-----:R-:W-:Y:S02]  /*5030*/  PRMT R162, RZ, 0x7610, R162 ;  /* 0x00007610ffa27816 */ /* 0x001fe400000000a2 */
[----:B------:R0:W-:Y:S04]  /*5040*/  STS.U16 [R207+UR13+0x1d00], R60 ;  /* 0x001d003ccf007988 */ /* 0x0001e8000800040d */
[----:B------:R1:W2:Y:S01]  /*5050*/  @!P0 LDG.E.U16 R162, desc[UR40][R12.64] ;  /* 0x000000280ca28981 */ /* 0x0002a2000c1e1500 */
[----:B------:R-:W-:-:S02]  /*5060*/  PRMT R163, RZ, 0x7610, R163 ;  /* 0x00007610ffa37816 */ /* 0x000fc400000000a3 */
[----:B0-----:R-:W-:Y:S01]  /*5070*/  PRMT R60, RZ, 0x7610, R60 ;  /* 0x00007610ff3c7816 */ /* 0x001fe2000000003c */
[----:B-1----:R-:W-:Y:S02]  /*5080*/  IMAD.MOV.U32 R12, RZ, RZ, R93 ;  /* 0x000000ffff0c7224 */ /* 0x002fe400078e005d */
[----:B------:R-:W-:Y:S02]  /*5090*/  IMAD.MOV.U32 R93, RZ, RZ, R15 ;  /* 0x000000ffff5d7224 */ /* 0x000fe400078e000f */
[----:B------:R-:W-:Y:S02]  /*50a0*/  IMAD.MOV.U32 R13, RZ, RZ, R14 ;  /* 0x000000ffff0d7224 */ /* 0x000fe400078e000e */
[C---:B------:R-:W-:Y:S01]  /*50b0*/  IMAD.WIDE R14, R104.reuse, 0x2, R92 ;  /* 0x00000002680e7825 */ /* 0x040fe200078e025c */
[----:B------:R-:W-:Y:S04]  /*50c0*/  STS.U16 [R207+UR13+0x1100], R58 ;  /* 0x0011003acf007988 */ /* 0x000fe8000800040d */
[----:B------:R0:W-:Y:S04]  /*50d0*/  STS.U16 [R207+UR13+0x1900], R59 ;  /* 0x0019003bcf007988 */ /* 0x0001e8000800040d */
[----:B------:R1:W5:Y:S01]  /*50e0*/  @!P0 LDG.E.U16 R60, desc[UR40][R14.64] ;  /* 0x000000280e3c8981 */ /* 0x000362000c1e1500 */
[----:B0-----:R-:W-:-:S04]  /*50f0*/  IMAD.WIDE R58, R104, 0x2, R12 ;  /* 0x00000002683a7825 */ /* 0x001fc800078e020c */
[----:B-1----:R-:W-:Y:S01]  /*5100*/  IMAD.MOV.U32 R14, RZ, RZ, R91 ;  /* 0x000000ffff0e7224 */ /* 0x002fe200078e005b */
[----:B------:R0:W2:Y:S01]  /*5110*/  @!P0 LDG.E.U16 R163, desc[UR40][R58.64] ;  /* 0x000000283aa38981 */ /* 0x0000a2000c1e1500 */
[--C-:B------:R-:W-:Y:S01]  /*5120*/  IMAD.MOV.U32 R15, RZ, RZ, R5.reuse ;  /* 0x000000ffff0f7224 */ /* 0x100fe200078e0005 */
[----:B------:R-:W-:Y:S01]  /*5130*/  PRMT R5, RZ, 0x7610, R5 ;  /* 0x00007610ff057816 */ /* 0x000fe20000000005 */
[----:B------:R-:W-:Y:S02]  /*5140*/  IMAD.MOV.U32 R91, RZ, RZ, R6 ;  /* 0x000000ffff5b7224 */ /* 0x000fe400078e0006 */
[----:B------:R-:W-:Y:S01]  /*5150*/  IMAD.MOV.U32 R6, RZ, RZ, R89 ;  /* 0x000000ffff067224 */ /* 0x000fe200078e0059 */
[----:B------:R1:W-:Y:S01]  /*5160*/  STS.U16 [R207+UR13+0x2500], R53 ;  /* 0x00250035cf007988 */ /* 0x0003e2000800040d */
[----:B0-----:R-:W-:-:S03]  /*5170*/  IMAD.WIDE R58, R104, 0x2, R14 ;  /* 0x00000002683a7825 */ /* 0x001fc600078e020e */
[----:B------:R-:W-:Y:S04]  /*5180*/  STS.U16 [R207+UR13+0xd00], R54 ;  /* 0x000d0036cf007988 */ /* 0x000fe8000800040d */
[----:B------:R0:W-:Y:S01]  /*5190*/  STS.U16 [R207+UR13+0x2900], R55 ;  /* 0x00290037cf007988 */ /* 0x0001e2000800040d */
[----:B-1----:R-:W-:-:S03]  /*51a0*/  PRMT R53, RZ, 0x7610, R53 ;  /* 0x00007610ff357816 */ /* 0x002fc60000000035 */
[----:B------:R1:W-:Y:S04]  /*51b0*/  STS.U16 [R207+UR13+0x1500], R57 ;  /* 0x00150039cf007988 */ /* 0x0003e8000800040d */
[----:B------:R3:W-:Y:S01]  /*51c0*/  STS.U16 [R207+UR13+0x2100], R51 ;  /* 0x00210033cf007988 */ /* 0x0007e2000800040d */
[----:B0-----:R-:W-:-:S03]  /*51d0*/  IMAD.WIDE R54, R104, 0x2, R6 ;  /* 0x0000000268367825 */ /* 0x001fc600078e0206 */
[----:B------:R0:W5:Y:S01]  /*51e0*/  @!P0 LDG.E.U16 R5, desc[UR40][R58.64] ;  /* 0x000000283a058981 */ /* 0x000162000c1e1500 */
[----:B-1----:R-:W-:Y:S02]  /*51f0*/  IMAD.MOV.U32 R57, RZ, RZ, R56 ;  /* 0x000000ffff397224 */ /* 0x002fe400078e0038 */
[--C-:B------:R-:W-:Y:S01]  /*5200*/  IMAD.MOV.U32 R56, RZ, RZ, R8.reuse ;  /* 0x000000ffff387224 */ /* 0x100fe200078e0008 */
[----:B------:R1:W5:Y:S01]  /*5210*/  @!P0 LDG.E.U16 R53, desc[UR40][R54.64] ;  /* 0x0000002836358981 */ /* 0x000362000c1e1500 */
[----:B---3--:R-:W-:Y:S02]  /*5220*/  PRMT R51, RZ, 0x7610, R51 ;  /* 0x00007610ff337816 */ /* 0x008fe40000000033 */
[----:B------:R-:W-:Y:S01]  /*5230*/  PRMT R8, RZ, 0x7610, R8 ;  /* 0x00007610ff087816 */ /* 0x000fe20000000008 */
[----:B0-----:R-:W-:-:S04]  /*5240*/  IMAD.WIDE R58, R104, 0x2, R90 ;  /* 0x00000002683a7825 */ /* 0x001fc800078e025a */
[----:B-1----:R-:W-:Y:S01]  /*5250*/  IMAD.WIDE R54, R104, 0x2, R56 ;  /* 0x0000000268367825 */ /* 0x002fe200078e0238 */
[----:B------:R0:W3:Y:S04]  /*5260*/  @!P0 LDG.E.U16 R51, desc[UR40][R58.64] ;  /* 0x000000283a338981 */ /* 0x0000e8000c1e1500 */
[----:B------:R1:W3:Y:S04]  /*5270*/  @!P0 LDG.E.U16 R8, desc[UR40][R54.64] ;  /* 0x0000002836088981 */ /* 0x0002e8000c1e1500 */
[----:B------:R1:W-:Y:S01]  /*5280*/  STS.U16 [R207+UR13+0x2d00], R17 ;  /* 0x002d0011cf007988 */ /* 0x0003e2000800040d */
[----:B------:R-:W-:Y:S01]  /*5290*/  LOP3.LUT R109, R109, 0x40, RZ, 0x3c, !PT ;  /* 0x000000406d6d7812 */ /* 0x000fe200078e3cff */
[----:B------:R-:W-:Y:S01]  /*52a0*/  UMOV UR9, 0x40000040 ;  /* 0x4000004000097882 */ /* 0x000fe20000000000 */
[----:B------:R-:W-:Y:S01]  /*52b0*/  UMOV UR11, 0x40000040 ;  /* 0x40000040000b7882 */ /* 0x000fe20000000000 */
[----:B------:R-:W-:Y:S01]  /*52c0*/  STS.U16 [R207+UR13+0x3100], R88 ;  /* 0x00310058cf007988 */ /* 0x000fe2000800040d */
[----:B0-----:R-:W0:Y:S01]  /*52d0*/  LDC R59, c[0x0][0x238] ;  /* 0x00008e00ff3b7b82 */ /* 0x001e220000000800 */
[----:B-1----:R-:W-:Y:S01]  /*52e0*/  IMAD.SHL.U32 R54, R0, 0x2, RZ ;  /* 0x0000000200367824 */ /* 0x002fe200078e00ff */
[----:B------:R-:W-:-:S04]  /*52f0*/  SHF.R.S32.HI R55, RZ, 0x6, R0 ;  /* 0x00000006ff377819 */ /* 0x000fc80000011400 */
[----:B------:R-:W-:Y:S02]  /*5300*/  LOP3.LUT R54, R54, 0x7e, RZ, 0xc0, !PT ;  /* 0x0000007e36367812 */ /* 0x000fe400078ec0ff */
[----:B------:R-:W-:Y:S02]  /*5310*/  SGXT R55, R55, 0x1 ;  /* 0x000000013737781a */ /* 0x000fe40000000200 */
[----:B------:R-:W-:Y:S02]  /*5320*/  LOP3.LUT R17, R0, 0x40, RZ, 0xc0, !PT ;  /* 0x0000004000117812 */ /* 0x000fe400078ec0ff */
[----:B------:R-:W-:-:S03]  /*5330*/  LOP3.LUT R55, R54, 0x90, R55, 0x78, !PT ;  /* 0x0000009036377812 */ /* 0x000fc600078e7837 */
[----:B------:R-:W-:Y:S01]  /*5340*/  IMAD R54, R17, 0x40, R54 ;  /* 0x0000004011367824 */ /* 0x000fe200078e0236 */
[----:B------:R-:W-:Y:S01]  /*5350*/  LOP3.LUT R55, R55, 0x60, RZ, 0x3c, !PT ;  /* 0x0000006037377812 */ /* 0x000fe200078e3cff */
[----:B------:R-:W-:Y:S03]  /*5360*/  STS.U16 [R207+UR13+0x3500], R87 ;  /* 0x00350057cf007988 */ /* 0x000fe6000800040d */
[C---:B------:R-:W-:Y:S01]  /*5370*/  LOP3.LUT R17, R54.reuse, 0x10, RZ, 0x3c, !PT ;  /* 0x0000001036117812 */ /* 0x040fe200078e3cff */
[----:B------:R-:W-:Y:S04]  /*5380*/  STS.U16 [R207+UR13+0x3900], R98 ;  /* 0x00390062cf007988 */ /* 0x000fe8000800040d */
        /* <DEDUP_REMOVED lines=12> */
[----:B------:R1:W-:Y:S04]  /*5450*/  STS.U16 [R109+UR13+0x2e00], R52 ;  /* 0x002e00346d007988 */ /* 0x0003e8000800040d */
[----:B------:R-:W-:Y:S04]  /*5460*/  STS.U16 [R109+UR13+0x3200], R61 ;  /* 0x0032003d6d007988 */ /* 0x000fe8000800040d */
[----:B------:R-:W-:Y:S01]  /*5470*/  STS.U16 [R109+UR13+0x3600], R76 ;  /* 0x0036004c6d007988 */ /* 0x000fe2000800040d */
[----:B-1----:R-:W-:-:S03]  /*5480*/  LOP3.LUT R52, R54, 0x20, RZ, 0x3c, !PT ;  /* 0x0000002036347812 */ /* 0x002fc600078e3cff */
        /* <DEDUP_REMOVED lines=17> */
[----:B------:R1:W-:Y:S01]  /*55a0*/  STS.U16 [R55+UR13+0x3f00], R103 ;  /* 0x003f006737007988 */ /* 0x0003e2000800040d */
[----:B------:R-:W-:-:S03]  /*55b0*/  LOP3.LUT R58, R54, 0x40, RZ, 0x3c, !PT ;  /* 0x00000040363a7812 */ /* 0x000fc600078e3cff */
[----:B------:R-:W-:Y:S04]  /*55c0*/  STS.U16 [R54+UR13+0x4c00], R107 ;  /* 0x004c006b36007988 */ /* 0x000fe8000800040d */
[----:B------:R-:W-:Y:S01]  /*55d0*/  STS.U16 [R54+UR13+0x4800], R173 ;  /* 0x004800ad36007988 */ /* 0x000fe2000800040d */
[----:B-1----:R-:W-:-:S03]  /*55e0*/  LOP3.LUT R55, R54, 0x30, RZ, 0x3c, !PT ;  /* 0x0000003036377812 */ /* 0x002fc600078e3cff */
[----:B----4-:R-:W-:Y:S04]  /*55f0*/  STS.U16 [R54+UR13+0x4400], R165 ;  /* 0x004400a536007988 */ /* 0x010fe8000800040d */
[----:B--2---:R-:W-:Y:S04]  /*5600*/  STS.U16 [R54+UR13+0x4000], R163 ;  /* 0x004000a336007988 */ /* 0x004fe8000800040d */
[----:B------:R-:W-:Y:S04]  /*5610*/  STS.U16 [R17+UR13+0x4080], R162 ;  /* 0x004080a211007988 */ /* 0x000fe8000800040d */
[----:B------:R-:W-:Y:S04]  /*5620*/  STS.U16 [R17+UR13+0x4480], R166 ;  /* 0x004480a611007988 */ /* 0x000fe8000800040d */
[----:B------:R-:W-:Y:S04]  /*5630*/  STS.U16 [R17+UR13+0x4880], R174 ;  /* 0x004880ae11007988 */ /* 0x000fe8000800040d */
[----:B------:R1:W-:Y:S04]  /*5640*/  STS.U16 [R17+UR13+0x4c80], R106 ;  /* 0x004c806a11007988 */ /* 0x0003e8000800040d */
[----:B-----5:R-:W-:Y:S04]  /*5650*/  STS.U16 [R52+UR13+0x4100], R96 ;  /* 0x0041006034007988 */ /* 0x020fe8000800040d */
[----:B------:R-:W-:Y:S01]  /*5660*/  STS.U16 [R52+UR13+0x4500], R167 ;  /* 0x004500a734007988 */ /* 0x000fe2000800040d */
[----:B-1----:R-:W-:-:S03]  /*5670*/  LOP3.LUT R17, R54, 0x50, RZ, 0x3c, !PT ;  /* 0x0000005036117812 */ /* 0x002fc600078e3cff */
[----:B------:R-:W-:Y:S04]  /*5680*/  STS.U16 [R52+UR13+0x4900], R175 ;  /* 0x004900af34007988 */ /* 0x000fe8000800040d */
[----:B------:R1:W-:Y:S04]  /*5690*/  STS.U16 [R52+UR13+0x4d00], R105 ;  /* 0x004d006934007988 */ /* 0x0003e8000800040d */
[----:B------:R2:W-:Y:S04]  /*56a0*/  STS.U16 [R55+UR13+0x4180], R11 ;  /* 0x0041800b37007988 */ /* 0x0005e8000800040d */
[----:B------:R4:W-:Y:S01]  /*56b0*/  STS.U16 [R55+UR13+0x4d80], R53 ;  /* 0x004d803537007988 */ /* 0x0009e2000800040d */
[----:B-1----:R-:W1:Y:S03]  /*56c0*/  LDC R52, c[0x0][0x23c] ;  /* 0x00008f00ff347b82 */ /* 0x002e660000000800 */
[----:B------:R-:W-:Y:S01]  /*56d0*/  STS.U16 [R55+UR13+0x4580], R168 ;  /* 0x004580a837007988 */ /* 0x000fe2000800040d */
[----:B--2---:R-:W-:-:S03]  /*56e0*/  LOP3.LUT R11, R54, 0x60, RZ, 0x3c, !PT ;  /* 0x00000060360b7812 */ /* 0x004fc600078e3cff */
[----:B------:R-:W-:Y:S01]  /*56f0*/  STS.U16 [R55+UR13+0x4980], R176 ;  /* 0x004980b037007988 */ /* 0x000fe2000800040d */
[----:B----4-:R-:W-:-:S03]  /*5700*/  LOP3.LUT R53, R54, 0x70, RZ, 0x3c, !PT ;  /* 0x0000007036357812 */ /* 0x010fc600078e3cff */
[----:B------:R-:W-:Y:S04]  /*5710*/  STS.U16 [R58+UR13+0x4200], R220 ;  /* 0x004200dc3a007988 */ /* 0x000fe8000800040d */
[----:B------:R-:W-:Y:S04]  /*5720*/  STS.U16 [R58+UR13+0x4600], R169 ;  /* 0x004600a93a007988 */ /* 0x000fe8000800040d */
[----:B------:R-:W-:Y:S04]  /*5730*/  STS.U16 [R58+UR13+0x4a00], R177 ;  /* 0x004a00b13a007988 */ /* 0x000fe8000800040d */
[----:B---3--:R-:W-:Y:S04]  /*5740*/  STS.U16 [R58+UR13+0x4e00], R51 ;  /* 0x004e00333a007988 */ /* 0x008fe8000800040d */
        /* <DEDUP_REMOVED lines=11> */
[----:B------:R3:W-:Y:S01]  /*5800*/  STS.U16 [R53+UR13+0x4f80], R8 ;  /* 0x004f800835007988 */ /* 0x0007e2000800040d */
[----:B------:R4:W-:Y:S06]  /*5810*/  MEMBAR.ALL.CTA ;  /* 0x0000000000007992 */ /* 0x0009ec0000008000 */
[----:B----4-:R-:W4:Y:S02]  /*5820*/  FENCE.VIEW.ASYNC.S ;  /* 0x00000000000073c6 */ /* 0x010f240000000000 */
[----:B----4-:R-:W-:Y:S06]  /*5830*/  BAR.SYNC.DEFER_BLOCKING 0x0 ;  /* 0x0000000000007b1d */ /* 0x010fec0000010000 */
[----:B------:R-:W-:-:S06]  /*5840*/  WARPGROUP.ARRIVE ;  /* 0x00000000000079c5 */ /* 0x000fcc0000000000 */
[----:B------:R-:W-:Y:S04]  /*5850*/  HGMMA.64x32x16.F32.BF16 R24, gdesc[UR8].tnspA, R24 ;  /* 0x20600000081879f0 */ /* 0x000fe80008701818 */
[----:B------:R-:W-:Y:S04]  /*5860*/  HGMMA.64x32x16.F32.BF16 R24, gdesc[UR4].tnspA, R24 ;  /* 0x20600000041879f0 */ /* 0x000fe80008701818 */
[----:B------:R-:W-:Y:S04]  /*5870*/  HGMMA.64x32x16.F32.BF16 R24, gdesc[UR16].tnspA, R24 ;  /* 0x20600000101879f0 */ /* 0x000fe80008701818 */
[----:B------:R-:W-:Y:S04]  /*5880*/  HGMMA.64x32x16.F32.BF16 R24, gdesc[UR20].tnspA, R24 ;  /* 0x20600000141879f0 */ /* 0x000fe80008701818 */
[----:B------:R-:W-:Y:S04]  /*5890*/  HGMMA.64x32x16.F32.BF16 R24, gdesc[UR24].tnspA, R24 ;  /* 0x20600000181879f0 */ /* 0x000fe80008701818 */
[----:B------:R-:W-:Y:S04]  /*58a0*/  HGMMA.64x32x16.F32.BF16 R24, gdesc[UR28].tnspA, R24 ;  /* 0x206000001c1879f0 */ /* 0x000fe80008701818 */
[----:B------:R-:W-:Y:S01]  /*58b0*/  HGMMA.64x32x16.F32.BF16 R24, gdesc[UR32].tnspA, R24 ;  /* 0x20600000201879f0 */ /* 0x000fe20008701818 */
[----:B------:R-:W-:-:S05]  /*58c0*/  VIADD R16, R16, 0xffffffff ;  /* 0xffffffff10107836 */ /* 0x000fca0000000000 */
[----:B------:R-:W-:Y:S01]  /*58d0*/  ISETP.NE.U32.AND P0, PT, R16, RZ, PT ;  /* 0x000000ff1000720c */ /* 0x000fe20003f05070 */
[----:B0-----:R-:W-:Y:S01]  /*58e0*/  IMAD.SHL.U32 R59, R59, 0x80, RZ ;  /* 0x000000803b3b7824 */ /* 0x001fe200078e00ff */
[----:B------:R-:W-:Y:S01]  /*58f0*/  HGMMA.64x32x16.F32.BF16 R24, gdesc[UR36].tnspA, R24, gsb0 ;  /* 0x20600000241879f0 */ /* 0x000fe20008001818 */
[----:B-1----:R-:W-:Y:S02]  /*5900*/  IMAD.SHL.U32 R52, R52, 0x80, RZ ;  /* 0x0000008034347824 */ /* 0x002fe400078e00ff */
[----:B------:R-:W-:Y:S01]  /*5910*/  IMAD.WIDE R118, R59, 0x2, R118 ;  /* 0x000000023b767825 */ /* 0x000fe200078e0276 */
[----:B------:R-:W-:-:S03]  /*5920*/  UIADD3 UR15, UR15, -0x80, URZ ;  /* 0xffffff800f0f7890 */ /* 0x000fc6000fffe03f */
[----:B------:R-:W-:-:S04]  /*5930*/  IMAD.WIDE R56, R52, 0x2, R56 ;  /* 0x0000000234387825 */ /* 0x000fc800078e0238 */
[----:B------:R-:W-:-:S04]  /*5940*/  IMAD.WIDE R92, R52, 0x2, R92 ;  /* 0x00000002345c7825 */ /* 0x000fc800078e025c */
[----:B------:R-:W-:-:S04]  /*5950*/  IMAD.WIDE R162, R52, 0x2, R14 ;  /* 0x0000000234a27825 */ /* 0x000fc800078e020e */
[----:B------:R-:W-:-:S04]  /*5960*/  IMAD.WIDE R88, R52, 0x2, R90 ;  /* 0x0000000234587825 */ /* 0x000fc800078e025a */
[----:B--2---:R-:W-:-:S04]  /*5970*/  IMAD.WIDE R108, R52, 0x2, R6 ;  /* 0x00000002346c7825 */ /* 0x004fc800078e0206 */
[----:B------:R-:W-:-:S04]  /*5980*/  IMAD.WIDE R106, R52, 0x2, R116 ;  /* 0x00000002346a7825 */ /* 0x000fc800078e0274 */
[----:B------:R-:W-:-:S04]  /*5990*/  IMAD.WIDE R110, R52, 0x2, R110 ;  /* 0x00000002346e7825 */ /* 0x000fc800078e026e */
[----:B------:R-:W-:-:S04]  /*59a0*/  IMAD.WIDE R112, R52, 0x2, R112 ;  /* 0x0000000234707825 */ /* 0x000fc800078e0270 */
[----:B------:R-:W-:-:S04]  /*59b0*/  IMAD.WIDE R114, R52, 0x2, R114 ;  /* 0x0000000234727825 */ /* 0x000fc800078e0272 */
[----:B------:R-:W-:-:S04]  /*59c0*/  IMAD.WIDE R120, R52, 0x2, R120 ;  /* 0x0000000234787825 */ /* 0x000fc800078e0278 */
[----:B------:R-:W-:-:S04]  /*59d0*/  IMAD.WIDE R104, R52, 0x2, R122 ;  /* 0x0000000234687825 */ /* 0x000fc800078e027a */
[----:B------:R-:W-:-:S04]  /*59e0*/  IMAD.WIDE R102, R52, 0x2, R124 ;  /* 0x0000000234667825 */ /* 0x000fc800078e027c */
[----:B------:R-:W-:-:S04]  /*59f0*/  IMAD.WIDE R100, R52, 0x2, R126 ;  /* 0x0000000234647825 */ /* 0x000fc800078e027e */
[----:B------:R-:W-:Y:S01]  /*5a00*/  IMAD.WIDE R98, R52, 0x2, R128 ;  /* 0x0000000234627825 */ /* 0x000fe200078e0280 */
[----:B------:R-:W-:-:S03]  /*5a10*/  WARPGROUP.DEPBAR.LE gsb0, 0x0 ;  /* 0x00008000000079c5 */ /* 0x000fc60000010000 */
        /* <DEDUP_REMOVED lines=17> */
[----:B---3--:R-:W-:Y:S01]  /*5b30*/  IMAD.WIDE R52, R52, 0x2, R12 ;  /* 0x0000000234347825 */ /* 0x008fe200078e020c */
[----:B------:R-:W-:Y:S02]  /*5b40*/  MOV R7, R109 ;  /* 0x0000006d00077202 */ /* 0x000fe40000000f00 */
[----:B------:R-:W-:Y:S01]  /*5b50*/  MOV R142, R79 ;  /* 0x0000004f008e7202 */ /* 0x000fe20000000f00 */
[----:B------:R-:W-:Y:S02]  /*5b60*/  IMAD.MOV.U32 R8, RZ, RZ, R56 ;  /* 0x000000ffff087224 */ /* 0x000fe400078e0038 */
[----:B------:R-:W-:Y:S01]  /*5b70*/  IMAD.MOV.U32 R15, RZ, RZ, R93 ;  /* 0x000000ffff0f7224 */ /* 0x000fe200078e005d */
[----:B------:R-:W-:Y:S01]  /*5b80*/  MOV R93, R52 ;  /* 0x00000034005d7202 */ /* 0x000fe20000000f00 */
[----:B------:R-:W-:Y:S02]  /*5b90*/  IMAD.MOV.U32 R91, RZ, RZ, R162 ;  /* 0x000000ffff5b7224 */ /* 0x000fe400078e00a2 */
[----:B------:R-:W-:-:S02]  /*5ba0*/  IMAD.MOV.U32 R6, RZ, RZ, R89 ;  /* 0x000000ffff067224 */ /* 0x000fc400078e0059 */
[----:B------:R-:W-:Y:S02]  /*5bb0*/  IMAD.MOV.U32 R174, RZ, RZ, R96 ;  /* 0x000000ffffae7224 */ /* 0x000fe400078e0060 */
[----:B------:R-:W-:Y:S02]  /*5bc0*/  IMAD.MOV.U32 R56, RZ, RZ, R57 ;  /* 0x000000ffff387224 */ /* 0x000fe400078e0039 */
[----:B------:R-:W-:Y:S02]  /*5bd0*/  IMAD.MOV.U32 R5, RZ, RZ, R163 ;  /* 0x000000ffff057224 */ /* 0x000fe400078e00a3 */
[----:B------:R-:W-:Y:S02]  /*5be0*/  IMAD.MOV.U32 R90, RZ, RZ, R88 ;  /* 0x000000ffff5a7224 */ /* 0x000fe400078e0058 */
        /* <DEDUP_REMOVED lines=45> */
[----:B------:R-:W-:Y:S01]  /*5ec0*/  IMAD.MOV.U32 R14, RZ, RZ, R53 ;  /* 0x000000ffff0e7224 */ /* 0x000fe200078e0035 */
[----:B------:R-:W-:Y:S06]  /*5ed0*/  @P0 BRA `(.L_x_1) ;  /* 0xffffffd400180947 */ /* 0x000fec000383ffff */
[----:B------:R-:W-:Y:S02]  /*5ee0*/  F2FP.BF16.F32.PACK_AB R35, R39, R35 ;  /* 0x000000232723723e */ /* 0x000fe400000010ff */
[----:B------:R-:W-:Y:S02]  /*5ef0*/  F2FP.BF16.F32.PACK_AB R34, R38, R34 ;  /* 0x000000222622723e */ /* 0x000fe400000010ff */
[----:B------:R-:W-:Y:S02]  /*5f00*/  F2FP.BF16.F32.PACK_AB R33, R37, R33 ;  /* 0x000000212521723e */ /* 0x000fe400000010ff */
[----:B------:R-:W-:Y:S02]  /*5f10*/  F2FP.BF16.F32.PACK_AB R32, R36, R32 ;  /* 0x000000202420723e */ /* 0x000fe400000010ff */
[----:B------:R-:W-:Y:S02]  /*5f20*/  F2FP.BF16.F32.PACK_AB R27, R31, R27 ;  /* 0x0000001b1f1b723e */ /* 0x000fe400000010ff */
[----:B------:R-:W-:-:S02]  /*5f30*/  F2FP.BF16.F32.PACK_AB R26, R30, R26 ;  /* 0x0000001a1e1a723e */ /* 0x000fc400000010ff */
[----:B------:R-:W-:Y:S02]  /*5f40*/  F2FP.BF16.F32.PACK_AB R25, R29, R25 ;  /* 0x000000191d19723e */ /* 0x000fe400000010ff */
[----:B------:R-:W-:-:S07]  /*5f50*/  F2FP.BF16.F32.PACK_AB R24, R28, R24 ;  /* 0x000000181c18723e */ /* 0x000fce00000010ff */
.L_x_0:
[----:B------:R-:W-:Y:S01]  /*5f60*/  BAR.SYNC.DEFER_BLOCKING 0x0 ;  /* 0x0000000000007b1d */ /* 0x000fe20000010000 */
[C---:B------:R-:W-:Y:S01]  /*5f70*/  IMAD.SHL.U32 R5, R0.reuse, 0x100, RZ ;  /* 0x0000010000057824 */ /* 0x040fe200078e00ff */
[----:B------:R-:W-:Y:S01]  /*5f80*/  USHF.L.U32 UR12, UR12, 0x5, URZ ;  /* 0x000000050c0c7899 */ /* 0x000fe2000800063f */
[C---:B------:R-:W-:Y:S02]  /*5f90*/  IMAD.SHL.U32 R4, R0.reuse, 0x10, RZ ;  /* 0x0000001000047824 */ /* 0x040fe400078e00ff */
[C---:B------:R-:W-:Y:S01]  /*5fa0*/  IMAD.SHL.U32 R6, R0.reuse, 0x8, RZ ;  /* 0x0000000800067824 */ /* 0x040fe200078e00ff */
[----:B------:R-:W-:Y:S01]  /*5fb0*/  LOP3.LUT R8, R5, 0x800, RZ, 0xc0, !PT ;  /* 0x0000080005087812 */ /* 0x000fe200078ec0ff */
[----:B------:R-:W-:Y:S01]  /*5fc0*/  IMAD.SHL.U32 R0, R0, 0x20, RZ ;  /* 0x0000002000007824 */ /* 0x000fe200078e00ff */
[----:B------:R-:W-:Y:S01]  /*5fd0*/  LOP3.LUT R5, R4, 0x70, RZ, 0xc0, !PT ;  /* 0x0000007004057812 */ /* 0x000fe200078ec0ff */
[----:B------:R-:W0:Y:S01]  /*5fe0*/  LDC R16, c[0x0][0x248] ;  /* 0x00009200ff107b82 */ /* 0x000e220000000800 */
[----:B------:R-:W-:Y:S01]  /*5ff0*/  LOP3.LUT R6, R6, 0x380, RZ, 0xc0, !PT ;  /* 0x0000038006067812 */ /* 0x000fe200078ec0ff */
[----:B------:R-:W-:Y:S01]  /*6000*/  ULDC.64 UR6, c[0x0][0x228] ;  /* 0x00008a0000067ab9 */ /* 0x000fe20000000a00 */
[----:B------:R-:W-:Y:S01]  /*6010*/  IADD3 R5, R5, UR13, R8 ;  /* 0x0000000d05057c10 */ /* 0x000fe2000fffe008 */
[----:B------:R-:W-:Y:S01]  /*6020*/  ULDC UR4, c[0x0][0x244] ;  /* 0x0000910000047ab9 */ /* 0x000fe20000000800 */
[----:B------:R-:W-:-:S02]  /*6030*/  LOP3.LUT R4, R4, 0x3f0, RZ, 0xc0, !PT ;  /* 0x000003f004047812 */ /* 0x000fc400078ec0ff */
[----:B------:R-:W-:Y:S01]  /*6040*/  LOP3.LUT R7, R0, 0x800, RZ, 0xc0, !PT ;  /* 0x0000080000077812 */ /* 0x000fe200078ec0ff */
[----:B------:R-:W-:Y:S01]  /*6050*/  IMAD.IADD R9, R6, 0x1, R5 ;  /* 0x0000000106097824 */ /* 0x000fe200078e0205 */
[----:B------:R-:W-:Y:S01]  /*6060*/  ISETP.GE.AND P0, PT, R2, UR6, PT ;  /* 0x0000000602007c0c */ /* 0x000fe2000bf06270 */
[----:B------:R-:W-:Y:S01]  /*6070*/  IMAD.U32 R0, RZ, RZ, UR12 ;  /* 0x0000000cff007e24 */ /* 0x000fe2000f8e00ff */
[----:B------:R-:W-:Y:S01]  /*6080*/  IADD3 R11, R4, UR13, R7 ;  /* 0x0000000d040b7c10 */ /* 0x000fe2000fffe007 */
[----:B------:R-:W-:Y:S01]  /*6090*/  IMAD R4, R2, UR4, RZ ;  /* 0x0000000402047c24 */ /* 0x000fe2000f8e02ff */
[----:B------:R-:W-:Y:S01]  /*60a0*/  ULDC.64 UR4, c[0x0][0x220] ;  /* 0x0000880000047ab9 */ /* 0x000fe20000000a00 */
[----:B------:R1:W-:Y:S01]  /*60b0*/  STSM.16.M88.4 [R9], R24 ;  /* 0x0000001809007844 */ /* 0x0003e20000000200 */
[----:B------:R-:W-:Y:S01]  /*60c0*/  LOP3.LUT R3, R3, 0x20, R0, 0xf8, !PT ;  /* 0x0000002003037812 */ /* 0x000fe200078ef800 */
[----:B------:R-:W-:Y:S03]  /*60d0*/  BAR.SYNC.DEFER_BLOCKING 0x0 ;  /* 0x0000000000007b1d */ /* 0x000fe60000010000 */
[----:B------:R-:W-:-:S02]  /*60e0*/  LOP3.LUT R0, R3, UR14, RZ, 0xfc, !PT ;  /* 0x0000000e03007c12 */ /* 0x000fc4000f8efcff */
[----:B------:R-:W-:Y:S02]  /*60f0*/  LEA R18, P1, R4, UR4, 0x1 ;  /* 0x0000000404127c11 */ /* 0x000fe4000f8208ff */
[C---:B------:R-:W-:Y:S02]  /*6100*/  LOP3.LUT R3, R0.reuse, 0x2, RZ, 0xfc, !PT ;  /* 0x0000000200037812 */ /* 0x040fe400078efcff */
[C---:B------:R-:W-:Y:S02]  /*6110*/  LOP3.LUT R2, R0.reuse, 0x4, RZ, 0xfc, !PT ;  /* 0x0000000400027812 */ /* 0x040fe400078efcff */
[----:B------:R-:W-:Y:S01]  /*6120*/  ISETP.LT.AND P3, PT, R3, UR7, !P0 ;  /* 0x0000000703007c0c */ /* 0x000fe2000c761270 */
[C---:B0-----:R-:W-:Y:S01]  /*6130*/  IMAD R3, R0.reuse, R16, RZ ;  /* 0x0000001000037224 */ /* 0x041fe200078e02ff */
[C---:B------:R-:W-:Y:S02]  /*6140*/  LOP3.LUT R5, R0.reuse, 0x8, RZ, 0xfc, !PT ;  /* 0x0000000800057812 */ /* 0x040fe400078efcff */
[----:B------:R-:W-:-:S02]  /*6150*/  ISETP.LT.AND P4, PT, R0, UR7, !P0 ;  /* 0x0000000700007c0c */ /* 0x000fc4000c781270 */
[----:B------:R-:W-:Y:S02]  /*6160*/  ISETP.LT.AND P2, PT, R2, UR7, !P0 ;  /* 0x0000000702007c0c */ /* 0x000fe4000c741270 */
[----:B------:R-:W-:Y:S01]  /*6170*/  ISETP.LT.AND P6, PT, R5, UR7, !P0 ;  /* 0x0000000705007c0c */ /* 0x000fe2000c7c1270 */
[----:B------:R-:W-:Y:S01]  /*6180*/  IMAD R5, R16, 0x2, R3 ;  /* 0x0000000210057824 */ /* 0x000fe200078e0203 */
[----:B-1----:R-:W-:Y:S02]  /*6190*/  LEA.HI.X.SX32 R24, R4, UR5, 0x1, P1 ;  /* 0x0000000504187c11 */ /* 0x002fe400088f0eff */
[C---:B------:R-:W-:Y:S01]  /*61a0*/  LEA R2, P5, R3.reuse, R18, 0x1 ;  /* 0x0000001203027211 */ /* 0x040fe200078a08ff */
[----:B------:R-:W-:Y:S01]  /*61b0*/  IMAD R7, R16, 0x2, R5 ;  /* 0x0000000210077824 */ /* 0x000fe200078e0205 */
[----:B------:R-:W-:Y:S01]  /*61c0*/  LOP3.LUT R6, R0, 0x6, RZ, 0xfc, !PT ;  /* 0x0000000600067812 */ /* 0x000fe200078efcff */
[----:B------:R-:W0:Y:S01]  /*61d0*/  LDS.128 R12, [R11] ;  /* 0x000000000b0c7984 */ /* 0x000e220000000c00 */
[----:B------:R-:W-:Y:S01]  /*61e0*/  LEA.HI.X.SX32 R3, R3, R24, 0x1, P5 ;  /* 0x0000001803037211 */ /* 0x000fe200028f0eff */
[----:B------:R-:W-:Y:S01]  /*61f0*/  IMAD R10, R16, 0x2, R7 ;  /* 0x00000002100a7824 */ /* 0x000fe200078e0207 */
[----:B------:R-:W-:Y:S01]  /*6200*/  BAR.SYNC.DEFER_BLOCKING 0x0 ;  /* 0x0000000000007b1d */ /* 0x000fe20000010000 */
[----:B------:R-:W-:-:S02]  /*6210*/  ISETP.LT.AND P1, PT, R6, UR7, !P0 ;  /* 0x0000000706007c0c */ /* 0x000fc4000c721270 */
[C---:B------:R-:W-:Y:S02]  /*6220*/  LEA R4, P5, R5.reuse, R18, 0x1 ;  /* 0x0000001205047211 */ /* 0x040fe400078a08ff */
[----:B------:R-:W-:Y:S02]  /*6230*/  LOP3.LUT R6, R0, 0xa, RZ, 0xfc, !PT ;  /* 0x0000000a00067812 */ /* 0x000fe400078efcff */
[----:B------:R-:W-:Y:S02]  /*6240*/  LEA.HI.X.SX32 R5, R5, R24, 0x1, P5 ;  /* 0x0000001805057211 */ /* 0x000fe400028f0eff */
[----:B------:R-:W-:Y:S02]  /*6250*/  ISETP.LT.AND P5, PT, R6, UR7, !P0 ;  /* 0x0000000706007c0c */ /* 0x000fe4000c7a1270 */
[----:B------:R-:W-:Y:S01]  /*6260*/  LOP3.LUT R8, R0, 0xc, RZ, 0xfc, !PT ;  /* 0x0000000c00087812 */ /* 0x000fe200078efcff */
[----:B------:R-:W-:Y:S01]  /*6270*/  STSM.16.M88.4 [R9], R32 ;  /* 0x0000002009007844 */ /* 0x000fe20000000200 */
[----:B------:R-:W-:Y:S06]  /*6280*/  BAR.SYNC.DEFER_BLOCKING 0x0 ;  /* 0x0000000000007b1d */ /* 0x000fec0000010000 */
[----:B0-----:R0:W-:Y:S01]  /*6290*/  @P4 STG.E.U16 desc[UR40][R2.64], R12 ;  /* 0x0000000c02004986 */ /* 0x0011e2000c101528 */
[----:B------:R-:W-:-:S03]  /*62a0*/  LEA R6, P4, R7, R18, 0x1 ;  /* 0x0000001207067211 */ /* 0x000fc600078808ff */
[----:B------:R1:W-:Y:S01]  /*62b0*/  @P3 STG.E.U16 desc[UR40][R4.64], R13 ;  /* 0x0000000d04003986 */ /* 0x0003e2000c101528 */
[----:B------:R-:W-:Y:S02]  /*62c0*/  LEA.HI.X.SX32 R7, R7, R24, 0x1, P4 ;  /* 0x0000001807077211 */ /* 0x000fe400020f0eff */
[----:B------:R-:W-:Y:S01]  /*62d0*/  ISETP.LT.AND P4, PT, R8, UR7, !P0 ;  /* 0x0000000708007c0c */ /* 0x000fe2000c781270 */
[----:B------:R-:W2:Y:S01]  /*62e0*/  LDS.128 R20, [R11] ;  /* 0x000000000b147984 */ /* 0x000ea20000000c00 */
[----:B------:R-:W-:Y:S02]  /*62f0*/  LEA R8, P3, R10, R18, 0x1 ;  /* 0x000000120a087211 */ /* 0x000fe400078608ff */
[----:B0-----:R-:W-:Y:S01]  /*6300*/  LOP3.LUT R2, R0, 0x10, RZ, 0xfc, !PT ;  /* 0x0000001000027812 */ /* 0x001fe200078efcff */
[----:B------:R0:W-:Y:S01]  /*6310*/  @P2 STG.E.U16 desc[UR40][R6.64], R14 ;  /* 0x0000000e06002986 */ /* 0x0001e2000c101528 */
[----:B------:R-:W-:Y:S01]  /*6320*/  LEA.HI.X.SX32 R9, R10, R24, 0x1, P3 ;  /* 0x000000180a097211 */ /* 0x000fe200018f0eff */
[----:B------:R-:W-:Y:S01]  /*6330*/  IMAD R10, R16, 0x2, R10 ;  /* 0x00000002100a7824 */ /* 0x000fe200078e020a */
[----:B------:R-:W-:-:S02]  /*6340*/  LOP3.LUT R3, R0, 0xe, RZ, 0xfc, !PT ;  /* 0x0000000e00037812 */ /* 0x000fc400078efcff */
[----:B------:R-:W-:Y:S01]  /*6350*/  ISETP.LT.AND P2, PT, R2, UR7, !P0 ;  /* 0x0000000702007c0c */ /* 0x000fe2000c741270 */
[----:B------:R3:W-:Y:S01]  /*6360*/  @P1 STG.E.U16 desc[UR40][R8.64], R15 ;  /* 0x0000000f08001986 */ /* 0x0007e2000c101528 */
[----:B------:R-:W-:Y:S01]  /*6370*/  LEA R2, P1, R10, R18, 0x1 ;  /* 0x000000120a027211 */ /* 0x000fe200078208ff */
[----:B-1----:R-:W-:Y:S01]  /*6380*/  IMAD R5, R16, 0x2, R10 ;  /* 0x0000000210057824 */ /* 0x002fe200078e020a */
[----:B------:R-:W-:Y:S02]  /*6390*/  ISETP.LT.AND P3, PT, R3, UR7, !P0 ;  /* 0x0000000703007c0c */ /* 0x000fe4000c761270 */
[----:B------:R-:W-:Y:S01]  /*63a0*/  LEA.HI.X.SX32 R3, R10, R24, 0x1, P1 ;  /* 0x000000180a037211 */ /* 0x000fe200008f0eff */
[----:B0-----:R-:W-:Y:S01]  /*63b0*/  IMAD R7, R16, 0x2, R5 ;  /* 0x0000000210077824 */ /* 0x001fe200078e0205 */
[----:B------:R-:W-:Y:S02]  /*63c0*/  PRMT R12, R12, 0x7632, R12 ;  /* 0x000076320c0c7816 */ /* 0x000fe4000000000c */
[C---:B------:R-:W-:Y:S01]  /*63d0*/  LEA R4, P1, R5.reuse, R18, 0x1 ;  /* 0x0000001205047211 */ /* 0x040fe200078208ff */
[----:B------:R-:W-:Y:S01]  /*63e0*/  IMAD R10, R16, 0x2, R7 ;  /* 0x00000002100a7824 */ /* 0x000fe200078e0207 */
[----:B------:R-:W-:Y:S01]  /*63f0*/  LOP3.LUT R6, R0, 0x12, RZ, 0xfc, !PT ;  /* 0x0000001200067812 */ /* 0x000fe200078efcff */
[----:B------:R0:W-:Y:S01]  /*6400*/  @P6 STG.E.U16 desc[UR40][R2.64], R12 ;  /* 0x0000000c02006986 */ /* 0x0001e2000c101528 */
[----:B------:R-:W-:-:S02]  /*6410*/  LEA.HI.X.SX32 R5, R5, R24, 0x1, P1 ;  /* 0x0000001805057211 */ /* 0x000fc400008f0eff */
[----:B------:R-:W-:Y:S02]  /*6420*/  ISETP.LT.AND P1, PT, R6, UR7, !P0 ;  /* 0x0000000706007c0c */ /* 0x000fe4000c721270 */
[----:B------:R-:W-:Y:S02]  /*6430*/  PRMT R13, R13, 0x7632, R13 ;  /* 0x000076320d0d7816 */ /* 0x000fe4000000000d */
[C---:B------:R-:W-:Y:S02]  /*6440*/  LEA R6, P6, R7.reuse, R18, 0x1 ;  /* 0x0000001207067211 */ /* 0x040fe400078c08ff */
[----:B---3--:R-:W-:Y:S01]  /*6450*/  LOP3.LUT R8, R0, 0x14, RZ, 0xfc, !PT ;  /* 0x0000001400087812 */ /* 0x008fe200078efcff */
[----:B------:R1:W-:Y:S01]  /*6460*/  @P5 STG.E.U16 desc[UR40][R4.64], R13 ;  /* 0x0000000d04005986 */ /* 0x0003e2000c101528 */
[----:B------:R-:W-:Y:S01]  /*6470*/  LEA.HI.X.SX32 R7, R7, R24, 0x1, P6 ;  /* 0x0000001807077211 */ /* 0x000fe200030f0eff */
[----:B0-----:R-:W-:Y:S01]  /*6480*/  IMAD R3, R16, 0x2, R10 ;  /* 0x0000000210037824 */ /* 0x001fe200078e020a */
[----:B------:R-:W-:-:S02]  /*6490*/  PRMT R14, R14, 0x7632, R14 ;  /* 0x000076320e0e7816 */ /* 0x000fc4000000000e */
[----:B------:R-:W-:Y:S02]  /*64a0*/  ISETP.LT.AND P5, PT, R8, UR7, !P0 ;  /* 0x0000000708007c0c */ /* 0x000fe4000c7a1270 */
[----:B------:R-:W-:Y:S01]  /*64b0*/  LOP3.LUT R9, R0, 0x16, RZ, 0xfc, !PT ;  /* 0x0000001600097812 */ /* 0x000fe200078efcff */
[----:B------:R0:W-:Y:S01]  /*64c0*/  @P4 STG.E.U16 desc[UR40][R6.64], R14 ;  /* 0x0000000e06004986 */ /* 0x0001e2000c101528 */
[----:B------:R-:W-:Y:S02]  /*64d0*/  LEA R8, P6, R10, R18, 0x1 ;  /* 0x000000120a087211 */ /* 0x000fe400078c08ff */
[----:B------:R-:W-:Y:S01]  /*64e0*/  ISETP.LT.AND P4, PT, R9, UR7, !P0 ;  /* 0x0000000709007c0c */ /* 0x000fe2000c781270 */
[----:B-1----:R-:W-:Y:S01]  /*64f0*/  IMAD R5, R16, 0x2, R3 ;  /* 0x0000000210057824 */ /* 0x002fe200078e0203 */
[----:B------:R-:W-:Y:S02]  /*6500*/  LEA.HI.X.SX32 R9, R10, R24, 0x1, P6 ;  /* 0x000000180a097211 */ /* 0x000fe400030f0eff */
[----:B------:R-:W-:-:S02]  /*6510*/  PRMT R15, R15, 0x7632, R15 ;  /* 0x000076320f0f7816 */ /* 0x000fc4000000000f */
[----:B------:R-:W-:Y:S02]  /*6520*/  LOP3.LUT R4, R0, 0x18, RZ, 0xfc, !PT ;  /* 0x0000001800047812 */ /* 0x000fe400078efcff */
[C---:B------:R-:W-:Y:S01]  /*6530*/  LEA R2, P6, R3.reuse, R18, 0x1 ;  /* 0x0000001203027211 */ /* 0x040fe200078c08ff */
[----:B0-----:R-:W-:Y:S01]  /*6540*/  IMAD R7, R16, 0x2, R5 ;  /* 0x0000000210077824 */ /* 0x001fe200078e0205 */
[----:B------:R0:W-:Y:S01]  /*6550*/  @P3 STG.E.U16 desc[UR40][R8.64], R15 ;  /* 0x0000000f08003986 */ /* 0x0001e2000c101528 */
[----:B------:R-:W-:Y:S02]  /*6560*/  ISETP.LT.AND P3, PT, R4, UR7, !P0 ;  /* 0x0000000704007c0c */ /* 0x000fe4000c761270 */
[C---:B------:R-:W-:Y:S01]  /*6570*/  IMAD R11, R16.reuse, 0x2, R7 ;  /* 0x00000002100b7824 */ /* 0x040fe200078e0207 */
[----:B------:R-:W-:Y:S02]  /*6580*/  LEA.HI.X.SX32 R3, R3, R24, 0x1, P6 ;  /* 0x0000001803037211 */ /* 0x000fe400030f0eff */
[C---:B------:R-:W-:Y:S01]  /*6590*/  LEA R4, P6, R5.reuse, R18, 0x1 ;  /* 0x0000001205047211 */ /* 0x040fe200078c08ff */
[----:B------:R-:W-:Y:S01]  /*65a0*/  IMAD R12, R16, 0x2, R11 ;  /* 0x00000002100c7824 */ /* 0x000fe200078e020b */
[----:B------:R-:W-:Y:S01]  /*65b0*/  LOP3.LUT R6, R0, 0x1a, RZ, 0xfc, !PT ;  /* 0x0000001a00067812 */ /* 0x000fe200078efcff */
[----:B--2---:R-:W-:Y:S01]  /*65c0*/  @P2 STG.E.U16 desc[UR40][R2.64], R20 ;  /* 0x0000001402002986 */ /* 0x004fe2000c101528 */
[----:B------:R-:W-:Y:S01]  /*65d0*/  LEA.HI.X.SX32 R5, R5, R24, 0x1, P6 ;  /* 0x0000001805057211 */ /* 0x000fe200030f0eff */
[----:B------:R-:W-:Y:S01]  /*65e0*/  IMAD R14, R16, 0x2, R12 ;  /* 0x00000002100e7824 */ /* 0x000fe200078e020c */
[----:B------:R-:W-:-:S02]  /*65f0*/  ISETP.LT.AND P2, PT, R6, UR7, !P0 ;  /* 0x0000000706007c0c */ /* 0x000fc4000c741270 */
[-C--:B------:R-:W-:Y:S01]  /*6600*/  LEA R6, P6, R7, R18.reuse, 0x1 ;  /* 0x0000001207067211 */ /* 0x080fe200078c08ff */
[----:B------:R1:W-:Y:S01]  /*6610*/  @P1 STG.E.U16 desc[UR40][R4.64], R21 ;  /* 0x0000001504001986 */ /* 0x0003e2000c101528 */
[C---:B0-----:R-:W-:Y:S01]  /*6620*/  LEA R8, P1, R11.reuse, R18, 0x1 ;  /* 0x000000120b087211 */ /* 0x041fe200078208ff */
[----:B------:R-:W-:Y:S01]  /*6630*/  IMAD R15, R16, 0x2, R14 ;  /* 0x00000002100f7824 */ /* 0x000fe200078e020e */
[----:B------:R-:W-:Y:S02]  /*6640*/  LOP3.LUT R13, R0, 0x1c, RZ, 0xfc, !PT ;  /* 0x0000001c000d7812 */ /* 0x000fe400078efcff */
[-C--:B------:R-:W-:Y:S01]  /*6650*/  LEA.HI.X.SX32 R9, R11, R24.reuse, 0x1, P1 ;  /* 0x000000180b097211 */ /* 0x080fe200008f0eff */
[----:B------:R-:W-:Y:S01]  /*6660*/  IMAD R16, R16, 0x2, R15 ;  /* 0x0000000210107824 */ /* 0x000fe200078e020f */
[----:B------:R-:W-:Y:S02]  /*6670*/  LEA.HI.X.SX32 R7, R7, R24, 0x1, P6 ;  /* 0x0000001807077211 */ /* 0x000fe400030f0eff */
[----:B------:R-:W-:-:S02]  /*6680*/  LOP3.LUT R0, R0, 0x1e, RZ, 0xfc, !PT ;  /* 0x0000001e00007812 */ /* 0x000fc400078efcff */
[CC--:B------:R-:W-:Y:S01]  /*6690*/  LEA R10, P6, R12.reuse, R18.reuse, 0x1 ;  /* 0x000000120c0a7211 */ /* 0x0c0fe200078c08ff */
[----:B------:R0:W-:Y:S01]  /*66a0*/  @P5 STG.E.U16 desc[UR40][R6.64], R22 ;  /* 0x0000001606005986 */ /* 0x0001e2000c101528 */
[C---:B-1----:R-:W-:Y:S02]  /*66b0*/  LEA R4, P1, R15.reuse, R18, 0x1 ;  /* 0x000000120f047211 */ /* 0x042fe400078208ff */
[-C--:B------:R-:W-:Y:S01]  /*66c0*/  LEA.HI.X.SX32 R11, R12, R24.reuse, 0x1, P6 ;  /* 0x000000180c0b7211 */ /* 0x080fe200030f0eff */
[----:B------:R0:W-:Y:S01]  /*66d0*/  @P4 STG.E.U16 desc[UR40][R8.64], R23 ;  /* 0x0000001708004986 */ /* 0x0001e2000c101528 */
[----:B------:R-:W-:Y:S02]  /*66e0*/  LEA.HI.X.SX32 R5, R15, R24, 0x1, P1 ;  /* 0x000000180f057211 */ /* 0x000fe400008f0eff */
[----:B------:R-:W-:Y:S02]  /*66f0*/  ISETP.LT.AND P1, PT, R13, UR7, !P0 ;  /* 0x000000070d007c0c */ /* 0x000fe4000c721270 */
[----:B------:R-:W-:-:S02]  /*6700*/  ISETP.LT.AND P0, PT, R0, UR7, !P0 ;  /* 0x0000000700007c0c */ /* 0x000fc4000c701270 */
[----:B------:R-:W-:Y:S02]  /*6710*/  LEA R2, P6, R14, R18, 0x1 ;  /* 0x000000120e027211 */ /* 0x000fe400078c08ff */
[----:B------:R-:W-:Y:S02]  /*6720*/  PRMT R20, R20, 0x7632, R20 ;  /* 0x0000763214147816 */ /* 0x000fe40000000014 */
[----:B------:R-:W-:Y:S02]  /*6730*/  LEA.HI.X.SX32 R3, R14, R24, 0x1, P6 ;  /* 0x000000180e037211 */ /* 0x000fe400030f0eff */
[----:B------:R-:W-:Y:S01]  /*6740*/  PRMT R21, R21, 0x7632, R21 ;  /* 0x0000763215157816 */ /* 0x000fe20000000015 */
[----:B------:R0:W-:Y:S01]  /*6750*/  @P3 STG.E.U16 desc[UR40][R10.64], R20 ;  /* 0x000000140a003986 */ /* 0x0001e2000c101528 */
[----:B------:R-:W-:Y:S02]  /*6760*/  PRMT R0, R22, 0x7632, R0 ;  /* 0x0000763216007816 */ /* 0x000fe40000000000 */
[C---:B------:R-:W-:Y:S01]  /*6770*/  LEA R12, P6, R16.reuse, R18, 0x1 ;  /* 0x00000012100c7211 */ /* 0x040fe200078c08ff */
[----:B------:R0:W-:Y:S03]  /*6780*/  @P2 STG.E.U16 desc[UR40][R2.64], R21 ;  /* 0x0000001502002986 */ /* 0x0001e6000c101528 */
[----:B------:R-:W-:Y:S01]  /*6790*/  LEA.HI.X.SX32 R13, R16, R24, 0x1, P6 ;  /* 0x00000018100d7211 */ /* 0x000fe200030f0eff */
[----:B------:R0:W-:Y:S01]  /*67a0*/  @P1 STG.E.U16 desc[UR40][R4.64], R0 ;  /* 0x0000000004001986 */ /* 0x0001e2000c101528 */
[----:B------:R-:W-:Y:S07]  /*67b0*/  @!P0 EXIT ;  /* 0x000000000000894d */ /* 0x000fee0003800000 */
[----:B0-----:R-:W-:-:S05]  /*67c0*/  PRMT R6, R23, 0x7632, R6 ;  /* 0x0000763217067816 */ /* 0x001fca0000000006 */
[----:B------:R-:W-:Y:S01]  /*67d0*/  STG.E.U16 desc[UR40][R12.64], R6 ;  /* 0x000000060c007986 */ /* 0x000fe2000c101528 */
[----:B------:R-:W-:Y:S05]  /*67e0*/  EXIT ;  /* 0x000000000000794d */ /* 0x000fea0003800000 */
.L_x_2:
[----:B------:R-:W-:-:S00]  /*67f0*/  BRA `(.L_x_2) ;  /* 0xfffffffc00fc7947 */ /* 0x000fc0000383ffff */
[----:B------:R-:W-:-:S00]  /*6800*/  NOP ;  /* 0x0000000000007918 */ /* 0x000fc00000000000 */
[----:B------:R-:W-:-:S00]  /*6810*/  NOP ;  /* 0x0000000000007918 */ /* 0x000fc00000000000 */
[----:B------:R-:W-:-:S00]  /*6820*/  NOP ;  /* 0x0000000000007918 */ /* 0x000fc00000000000 */
[----:B------:R-:W-:-:S00]  /*6830*/  NOP ;  /* 0x0000000000007918 */ /* 0x000fc00000000000 */
[----:B------:R-:W-:-:S00]  /*6840*/  NOP ;  /* 0x0000000000007918 */ /* 0x000fc00000000000 */
[----:B------:R-:W-:-:S00]  /*6850*/  NOP ;  /* 0x0000000000007918 */ /* 0x000fc00000000000 */
[----:B------:R-:W-:-:S00]  /*6860*/  NOP ;  /* 0x0000000000007918 */ /* 0x000fc00000000000 */
[----:B------:R-:W-:-:S00]  /*6870*/  NOP ;  /* 0x0000000000007918 */ /* 0x000fc00000000000 */
.L_x_3:


//--------------------- .nv.shared.matmul_kernel  --------------------------
	.section	.nv.shared.matmul_kernel,"aw",@nobits
	.sectionflags	@""
	.align	16
	.zero		1024


//--------------------- .nv.shared.reserved.0     --------------------------
	.section	.nv.shared.reserved.0,"aw",@nobits
	.weak		__nv_reservedSMEM_offset_0_alias
	.size		__nv_reservedSMEM_offset_0_alias, 0, 0
	.other		__nv_reservedSMEM_offset_0_alias,@"STO_CUDA_RESERVED_SHARED STV_DEFAULT"
__nv_reservedSMEM_offset_0_alias:
	.zero		0


//--------------------- .nv.constant0.matmul_kernel --------------------------
	.section	.nv.constant0.matmul_kernel,"a",@progbits
	.sectionflags	@""
	.align	4
.nv.constant0.matmul_kernel:
	.zero		608


//--------------------- SYMBOLS --------------------------

	.type		.nv.reservedSmem.offset0,@object
	.size		.nv.reservedSmem.offset0,0x4
